//
// Generated by NVIDIA NVVM Compiler
//
// Compiler Build ID: CL-36424714
// Cuda compilation tools, release 13.0, V13.0.88
// Based on NVVM 20.0.0
//

.version 9.0
.target sm_100
.address_size 64

	// .globl	render_peaks
.extern .func  (.param .b32 func_retval0) vprintf
(
	.param .b64 vprintf_param_0,
	.param .b64 vprintf_param_1
)
;
.global .align 1 .b8 $str[6] = {37, 46, 50, 102, 10};
.global .align 4 .b8 __cudart_i2opi_f[24] = {65, 144, 67, 60, 153, 149, 98, 219, 192, 221, 52, 245, 209, 87, 39, 252, 41, 21, 68, 78, 110, 131, 249, 162};

.visible .entry render_peaks(
	.param .align 8 .b8 render_peaks_param_0[40],
	.param .u64 .ptr .align 1 render_peaks_param_1,
	.param .u64 .ptr .align 1 render_peaks_param_2,
	.param .u64 .ptr .align 1 render_peaks_param_3,
	.param .u64 render_peaks_param_4,
	.param .u64 render_peaks_param_5
)
{
	.reg .pred 	%p<32>;
	.reg .b32 	%r<43>;
	.reg .b32 	%f<232>;
	.reg .b64 	%rd<55>;

	ld.param.u64 	%rd1, [render_peaks_param_0];
	ld.param.u64 	%rd2, [render_peaks_param_0+8];
	ld.param.u64 	%rd3, [render_peaks_param_0+16];
	ld.param.u64 	%rd4, [render_peaks_param_0+24];
	ld.param.u64 	%rd25, [render_peaks_param_1];
	ld.param.u64 	%rd26, [render_peaks_param_2];
	ld.param.u64 	%rd27, [render_peaks_param_3];
	ld.param.u64 	%rd29, [render_peaks_param_4];
	ld.param.u64 	%rd28, [render_peaks_param_5];
	mov.u32 	%r1, %ntid.x;
	mov.u32 	%r2, %ctaid.x;
	mov.u32 	%r3, %tid.x;
	mad.lo.s32 	%r4, %r1, %r2, %r3;
	cvt.u64.u32 	%rd5, %r4;
	mul.lo.s64 	%rd30, %rd28, %rd29;
	setp.le.u64 	%p1, %rd30, %rd5;
	@%p1 bra 	$L__BB0_23;
	and.b64  	%rd31, %rd28, -4294967296;
	setp.ne.s64 	%p2, %rd31, 0;
	@%p2 bra 	$L__BB0_3;
	cvt.u32.u64 	%r5, %rd28;
	cvt.u32.u64 	%r6, %rd5;
	div.u32 	%r7, %r6, %r5;
	cvt.u64.u32 	%rd49, %r7;
	bra.uni 	$L__BB0_4;
$L__BB0_3:
	div.u64 	%rd49, %rd5, %rd28;
$L__BB0_4:
	cvta.to.global.u64 	%rd32, %rd25;
	shl.b64 	%rd33, %rd49, 4;
	add.s64 	%rd34, %rd32, %rd33;
	ld.global.u64 	%rd9, [%rd34];
	ld.global.u64 	%rd54, [%rd34+8];
	mul.lo.s64 	%rd35, %rd49, %rd28;
	sub.s64 	%rd36, %rd5, %rd35;
	cvta.to.global.u64 	%rd37, %rd27;
	shl.b64 	%rd38, %rd36, 2;
	add.s64 	%rd39, %rd37, %rd38;
	ld.global.f32 	%f1, [%rd39];
	add.s64 	%rd40, %rd54, %rd9;
	setp.ge.u64 	%p3, %rd9, %rd40;
	mov.f32 	%f231, 0f00000000;
	@%p3 bra 	$L__BB0_22;
	shl.b64 	%rd41, %rd9, 2;
	cvta.to.global.u64 	%rd42, %rd1;
	add.s64 	%rd53, %rd42, %rd41;
	cvta.to.global.u64 	%rd43, %rd3;
	add.s64 	%rd52, %rd43, %rd41;
	cvta.to.global.u64 	%rd44, %rd4;
	add.s64 	%rd51, %rd44, %rd41;
	cvta.to.global.u64 	%rd45, %rd2;
	add.s64 	%rd50, %rd45, %rd41;
	mov.f32 	%f231, 0f00000000;
$L__BB0_6:
	ld.global.f32 	%f31, [%rd50];
	sub.f32 	%f3, %f1, %f31;
	ld.global.f32 	%f4, [%rd51];
	ld.global.f32 	%f32, [%rd52];
	mul.f32 	%f5, %f32, 0f3ED96D27;
	mul.f32 	%f6, %f32, 0f3F000000;
	div.rn.f32 	%f7, %f3, %f6;
	abs.f32 	%f8, %f7;
	setp.eq.f32 	%p4, %f7, 0f3F800000;
	mov.f32 	%f228, 0f3F800000;
	@%p4 bra 	$L__BB0_11;
	setp.num.f32 	%p5, %f8, %f8;
	@%p5 bra 	$L__BB0_9;
	mov.f32 	%f88, 0f40000000;
	add.rn.f32 	%f228, %f7, %f88;
	bra.uni 	$L__BB0_11;
$L__BB0_9:
	setp.lt.f32 	%p6, %f8, 0f00800000;
	mul.f32 	%f33, %f8, 0f4B800000;
	selp.f32 	%f34, %f33, %f8, %p6;
	mov.b32 	%r8, %f34;
	add.s32 	%r9, %r8, -1060439283;
	and.b32  	%r10, %r9, -8388608;
	sub.s32 	%r11, %r8, %r10;
	mov.b32 	%f35, %r11;
	cvt.rn.f32.s32 	%f36, %r10;
	selp.f32 	%f37, 0fC1C00000, 0f00000000, %p6;
	fma.rn.f32 	%f38, %f36, 0f34000000, %f37;
	add.f32 	%f39, %f35, 0fBF800000;
	add.f32 	%f40, %f35, 0f3F800000;
	rcp.approx.ftz.f32 	%f41, %f40;
	add.f32 	%f42, %f39, %f39;
	mul.f32 	%f43, %f42, %f41;
	mul.f32 	%f44, %f43, %f43;
	neg.f32 	%f45, %f43;
	sub.f32 	%f46, %f39, %f43;
	add.f32 	%f47, %f46, %f46;
	fma.rn.f32 	%f48, %f45, %f39, %f47;
	mul.rn.f32 	%f49, %f41, %f48;
	fma.rn.f32 	%f50, %f44, 0f3A2C32E4, 0f3B52E7DB;
	fma.rn.f32 	%f51, %f50, %f44, 0f3C93BB73;
	fma.rn.f32 	%f52, %f51, %f44, 0f3DF6384F;
	mul.rn.f32 	%f53, %f52, %f44;
	fma.rn.f32 	%f54, %f43, 0f3FB8AA3B, %f38;
	mul.f32 	%f55, %f53, 0f40400000;
	sub.f32 	%f56, %f38, %f54;
	fma.rn.f32 	%f57, %f43, 0f3FB8AA3B, %f56;
	fma.rn.f32 	%f58, %f49, 0f3FB8AA3B, %f57;
	fma.rn.f32 	%f59, %f43, 0f32A55E34, %f58;
	fma.rn.f32 	%f60, %f55, %f49, %f59;
	fma.rn.f32 	%f61, %f53, %f43, %f60;
	add.rn.f32 	%f62, %f54, %f61;
	mov.f32 	%f63, 0f40000000;
	mul.rn.f32 	%f64, %f62, %f63;
	cvt.rni.f32.f32 	%f65, %f64;
	sub.f32 	%f66, %f64, %f65;
	neg.f32 	%f67, %f64;
	fma.rn.f32 	%f68, %f62, 0f40000000, %f67;
	neg.f32 	%f69, %f54;
	add.rn.f32 	%f70, %f62, %f69;
	neg.f32 	%f71, %f70;
	add.rn.f32 	%f72, %f61, %f71;
	fma.rn.f32 	%f73, %f72, 0f40000000, %f68;
	add.f32 	%f74, %f66, %f73;
	setp.gt.f32 	%p7, %f65, 0f00000000;
	selp.b32 	%r12, 0, -2097152000, %p7;
	setp.neu.f32 	%p8, %f7, 0f00000000;
	setp.neu.f32 	%p9, %f8, 0f7F800000;
	setp.lt.f32 	%p10, %f64, 0f00000000;
	selp.f32 	%f75, 0f00000000, 0f7F800000, %p10;
	abs.f32 	%f76, %f64;
	setp.gt.f32 	%p11, %f76, 0f43180000;
	cvt.rzi.s32.f32 	%r13, %f65;
	shl.b32 	%r14, %r13, 23;
	sub.s32 	%r15, %r14, %r12;
	mov.b32 	%f77, %r15;
	add.s32 	%r16, %r12, 2130706432;
	mov.b32 	%f78, %r16;
	fma.rn.f32 	%f79, %f74, 0f391FCB8E, 0f3AAF85ED;
	fma.rn.f32 	%f80, %f79, %f74, 0f3C1D9856;
	fma.rn.f32 	%f81, %f80, %f74, 0f3D6357BB;
	fma.rn.f32 	%f82, %f81, %f74, 0f3E75FDEC;
	fma.rn.f32 	%f83, %f82, %f74, 0f3F317218;
	fma.rn.f32 	%f84, %f83, %f74, 0f3F800000;
	mul.f32 	%f85, %f84, %f78;
	mul.f32 	%f86, %f85, %f77;
	selp.f32 	%f228, %f75, %f86, %p11;
	and.pred  	%p12, %p8, %p9;
	@%p12 bra 	$L__BB0_11;
	add.f32 	%f87, %f7, %f7;
	mov.b32 	%r17, %f87;
	and.b32  	%r18, %r17, 2147483647;
	mov.b32 	%f228, %r18;
$L__BB0_11:
	mul.f32 	%f90, %f6, 0f40490FDB;
	fma.rn.f32 	%f91, %f228, %f90, 0f3F800000;
	rcp.rn.f32 	%f92, %f91;
	mul.f32 	%f13, %f4, %f92;
	div.rn.f32 	%f14, %f3, %f5;
	abs.f32 	%f15, %f14;
	setp.eq.f32 	%p13, %f14, 0f3F800000;
	mov.f32 	%f229, 0f3F800000;
	@%p13 bra 	$L__BB0_16;
	setp.num.f32 	%p14, %f15, %f15;
	@%p14 bra 	$L__BB0_14;
	mov.f32 	%f148, 0f40000000;
	add.rn.f32 	%f229, %f14, %f148;
	bra.uni 	$L__BB0_16;
$L__BB0_14:
	setp.lt.f32 	%p15, %f15, 0f00800000;
	mul.f32 	%f93, %f15, 0f4B800000;
	selp.f32 	%f94, %f93, %f15, %p15;
	mov.b32 	%r19, %f94;
	add.s32 	%r20, %r19, -1060439283;
	and.b32  	%r21, %r20, -8388608;
	sub.s32 	%r22, %r19, %r21;
	mov.b32 	%f95, %r22;
	cvt.rn.f32.s32 	%f96, %r21;
	selp.f32 	%f97, 0fC1C00000, 0f00000000, %p15;
	fma.rn.f32 	%f98, %f96, 0f34000000, %f97;
	add.f32 	%f99, %f95, 0fBF800000;
	add.f32 	%f100, %f95, 0f3F800000;
	rcp.approx.ftz.f32 	%f101, %f100;
	add.f32 	%f102, %f99, %f99;
	mul.f32 	%f103, %f102, %f101;
	mul.f32 	%f104, %f103, %f103;
	neg.f32 	%f105, %f103;
	sub.f32 	%f106, %f99, %f103;
	add.f32 	%f107, %f106, %f106;
	fma.rn.f32 	%f108, %f105, %f99, %f107;
	mul.rn.f32 	%f109, %f101, %f108;
	fma.rn.f32 	%f110, %f104, 0f3A2C32E4, 0f3B52E7DB;
	fma.rn.f32 	%f111, %f110, %f104, 0f3C93BB73;
	fma.rn.f32 	%f112, %f111, %f104, 0f3DF6384F;
	mul.rn.f32 	%f113, %f112, %f104;
	fma.rn.f32 	%f114, %f103, 0f3FB8AA3B, %f98;
	mul.f32 	%f115, %f113, 0f40400000;
	sub.f32 	%f116, %f98, %f114;
	fma.rn.f32 	%f117, %f103, 0f3FB8AA3B, %f116;
	fma.rn.f32 	%f118, %f109, 0f3FB8AA3B, %f117;
	fma.rn.f32 	%f119, %f103, 0f32A55E34, %f118;
	fma.rn.f32 	%f120, %f115, %f109, %f119;
	fma.rn.f32 	%f121, %f113, %f103, %f120;
	add.rn.f32 	%f122, %f114, %f121;
	mov.f32 	%f123, 0f40000000;
	mul.rn.f32 	%f124, %f122, %f123;
	cvt.rni.f32.f32 	%f125, %f124;
	sub.f32 	%f126, %f124, %f125;
	neg.f32 	%f127, %f124;
	fma.rn.f32 	%f128, %f122, 0f40000000, %f127;
	neg.f32 	%f129, %f114;
	add.rn.f32 	%f130, %f122, %f129;
	neg.f32 	%f131, %f130;
	add.rn.f32 	%f132, %f121, %f131;
	fma.rn.f32 	%f133, %f132, 0f40000000, %f128;
	add.f32 	%f134, %f126, %f133;
	setp.gt.f32 	%p16, %f125, 0f00000000;
	selp.b32 	%r23, 0, -2097152000, %p16;
	setp.neu.f32 	%p17, %f14, 0f00000000;
	setp.neu.f32 	%p18, %f15, 0f7F800000;
	setp.lt.f32 	%p19, %f124, 0f00000000;
	selp.f32 	%f135, 0f00000000, 0f7F800000, %p19;
	abs.f32 	%f136, %f124;
	setp.gt.f32 	%p20, %f136, 0f43180000;
	cvt.rzi.s32.f32 	%r24, %f125;
	shl.b32 	%r25, %r24, 23;
	sub.s32 	%r26, %r25, %r23;
	mov.b32 	%f137, %r26;
	add.s32 	%r27, %r23, 2130706432;
	mov.b32 	%f138, %r27;
	fma.rn.f32 	%f139, %f134, 0f391FCB8E, 0f3AAF85ED;
	fma.rn.f32 	%f140, %f139, %f134, 0f3C1D9856;
	fma.rn.f32 	%f141, %f140, %f134, 0f3D6357BB;
	fma.rn.f32 	%f142, %f141, %f134, 0f3E75FDEC;
	fma.rn.f32 	%f143, %f142, %f134, 0f3F317218;
	fma.rn.f32 	%f144, %f143, %f134, 0f3F800000;
	mul.f32 	%f145, %f144, %f138;
	mul.f32 	%f146, %f145, %f137;
	selp.f32 	%f229, %f135, %f146, %p20;
	and.pred  	%p21, %p17, %p18;
	@%p21 bra 	$L__BB0_16;
	add.f32 	%f147, %f14, %f14;
	mov.b32 	%r28, %f147;
	and.b32  	%r29, %r28, 2147483647;
	mov.b32 	%f229, %r29;
$L__BB0_16:
	mul.f32 	%f20, %f229, 0fBF000000;
	abs.f32 	%f21, %f5;
	setp.eq.f32 	%p22, %f5, 0f3F800000;
	mov.f32 	%f230, 0f3F800000;
	@%p22 bra 	$L__BB0_21;
	setp.num.f32 	%p23, %f21, %f21;
	@%p23 bra 	$L__BB0_19;
	mov.f32 	%f205, 0f40000000;
	add.rn.f32 	%f230, %f5, %f205;
	bra.uni 	$L__BB0_21;
$L__BB0_19:
	setp.lt.f32 	%p24, %f21, 0f00800000;
	mul.f32 	%f150, %f21, 0f4B800000;
	selp.f32 	%f151, %f150, %f21, %p24;
	mov.b32 	%r30, %f151;
	add.s32 	%r31, %r30, -1060439283;
	and.b32  	%r32, %r31, -8388608;
	sub.s32 	%r33, %r30, %r32;
	mov.b32 	%f152, %r33;
	cvt.rn.f32.s32 	%f153, %r32;
	selp.f32 	%f154, 0fC1C00000, 0f00000000, %p24;
	fma.rn.f32 	%f155, %f153, 0f34000000, %f154;
	add.f32 	%f156, %f152, 0fBF800000;
	add.f32 	%f157, %f152, 0f3F800000;
	rcp.approx.ftz.f32 	%f158, %f157;
	add.f32 	%f159, %f156, %f156;
	mul.f32 	%f160, %f159, %f158;
	mul.f32 	%f161, %f160, %f160;
	neg.f32 	%f162, %f160;
	sub.f32 	%f163, %f156, %f160;
	add.f32 	%f164, %f163, %f163;
	fma.rn.f32 	%f165, %f162, %f156, %f164;
	mul.rn.f32 	%f166, %f158, %f165;
	fma.rn.f32 	%f167, %f161, 0f3A2C32E4, 0f3B52E7DB;
	fma.rn.f32 	%f168, %f167, %f161, 0f3C93BB73;
	fma.rn.f32 	%f169, %f168, %f161, 0f3DF6384F;
	mul.rn.f32 	%f170, %f169, %f161;
	fma.rn.f32 	%f171, %f160, 0f3FB8AA3B, %f155;
	mul.f32 	%f172, %f170, 0f40400000;
	sub.f32 	%f173, %f155, %f171;
	fma.rn.f32 	%f174, %f160, 0f3FB8AA3B, %f173;
	fma.rn.f32 	%f175, %f166, 0f3FB8AA3B, %f174;
	fma.rn.f32 	%f176, %f160, 0f32A55E34, %f175;
	fma.rn.f32 	%f177, %f172, %f166, %f176;
	fma.rn.f32 	%f178, %f170, %f160, %f177;
	add.rn.f32 	%f179, %f171, %f178;
	mov.f32 	%f180, 0f40000000;
	mul.rn.f32 	%f181, %f179, %f180;
	cvt.rni.f32.f32 	%f182, %f181;
	sub.f32 	%f183, %f181, %f182;
	neg.f32 	%f184, %f181;
	fma.rn.f32 	%f185, %f179, 0f40000000, %f184;
	neg.f32 	%f186, %f171;
	add.rn.f32 	%f187, %f179, %f186;
	neg.f32 	%f188, %f187;
	add.rn.f32 	%f189, %f178, %f188;
	fma.rn.f32 	%f190, %f189, 0f40000000, %f185;
	add.f32 	%f191, %f183, %f190;
	setp.gt.f32 	%p25, %f182, 0f00000000;
	selp.b32 	%r34, 0, -2097152000, %p25;
	setp.neu.f32 	%p26, %f5, 0f00000000;
	setp.neu.f32 	%p27, %f21, 0f7F800000;
	setp.lt.f32 	%p28, %f181, 0f00000000;
	selp.f32 	%f192, 0f00000000, 0f7F800000, %p28;
	abs.f32 	%f193, %f181;
	setp.gt.f32 	%p29, %f193, 0f43180000;
	cvt.rzi.s32.f32 	%r35, %f182;
	shl.b32 	%r36, %r35, 23;
	sub.s32 	%r37, %r36, %r34;
	mov.b32 	%f194, %r37;
	add.s32 	%r38, %r34, 2130706432;
	mov.b32 	%f195, %r38;
	fma.rn.f32 	%f196, %f191, 0f391FCB8E, 0f3AAF85ED;
	fma.rn.f32 	%f197, %f196, %f191, 0f3C1D9856;
	fma.rn.f32 	%f198, %f197, %f191, 0f3D6357BB;
	fma.rn.f32 	%f199, %f198, %f191, 0f3E75FDEC;
	fma.rn.f32 	%f200, %f199, %f191, 0f3F317218;
	fma.rn.f32 	%f201, %f200, %f191, 0f3F800000;
	mul.f32 	%f202, %f201, %f195;
	mul.f32 	%f203, %f202, %f194;
	selp.f32 	%f230, %f192, %f203, %p29;
	and.pred  	%p30, %p26, %p27;
	@%p30 bra 	$L__BB0_21;
	add.f32 	%f204, %f5, %f5;
	mov.b32 	%r39, %f204;
	and.b32  	%r40, %r39, 2147483647;
	mov.b32 	%f230, %r40;
$L__BB0_21:
	fma.rn.f32 	%f206, %f20, 0f3BBB989D, 0f3F000000;
	cvt.sat.f32.f32 	%f207, %f206;
	mov.f32 	%f208, 0f4B400001;
	mov.f32 	%f209, 0f437C0000;
	fma.rm.f32 	%f210, %f207, %f209, %f208;
	mul.f32 	%f211, %f230, 0f40C90FDB;
	sqrt.rn.f32 	%f212, %f211;
	add.f32 	%f213, %f210, 0fCB40007F;
	neg.f32 	%f214, %f213;
	fma.rn.f32 	%f215, %f20, 0f3FB8AA3B, %f214;
	fma.rn.f32 	%f216, %f20, 0f32A57060, %f215;
	ex2.approx.ftz.f32 	%f217, %f216;
	mov.b32 	%r41, %f210;
	shl.b32 	%r42, %r41, 23;
	mov.b32 	%f218, %r42;
	mul.f32 	%f219, %f217, %f218;
	div.rn.f32 	%f220, %f219, %f212;
	mov.f32 	%f221, 0f3F800000;
	sub.f32 	%f222, %f221, %f4;
	fma.rn.f32 	%f223, %f222, %f220, %f13;
	ld.global.f32 	%f224, [%rd53];
	fma.rn.f32 	%f231, %f224, %f223, %f231;
	add.s64 	%rd54, %rd54, -1;
	add.s64 	%rd53, %rd53, 4;
	add.s64 	%rd52, %rd52, 4;
	add.s64 	%rd51, %rd51, 4;
	add.s64 	%rd50, %rd50, 4;
	setp.ne.s64 	%p31, %rd54, 0;
	@%p31 bra 	$L__BB0_6;
$L__BB0_22:
	cvta.to.global.u64 	%rd46, %rd26;
	shl.b64 	%rd47, %rd5, 2;
	add.s64 	%rd48, %rd46, %rd47;
	ld.global.f32 	%f225, [%rd48];
	add.f32 	%f226, %f231, %f225;
	st.global.f32 	[%rd48], %f226;
$L__BB0_23:
	ret;

}
	// .globl	render_exp_bkg
.visible .entry render_exp_bkg(
	.param .u64 .ptr .align 1 render_exp_bkg_param_0,
	.param .u64 .ptr .align 1 render_exp_bkg_param_1,
	.param .u64 .ptr .align 1 render_exp_bkg_param_2,
	.param .u64 render_exp_bkg_param_3,
	.param .u64 render_exp_bkg_param_4
)
{
	.reg .pred 	%p<3>;
	.reg .b32 	%r<10>;
	.reg .b32 	%f<17>;
	.reg .b64 	%rd<24>;

	ld.param.u64 	%rd5, [render_exp_bkg_param_0];
	ld.param.u64 	%rd6, [render_exp_bkg_param_1];
	ld.param.u64 	%rd7, [render_exp_bkg_param_2];
	ld.param.u64 	%rd8, [render_exp_bkg_param_3];
	ld.param.u64 	%rd9, [render_exp_bkg_param_4];
	mov.u32 	%r1, %ntid.x;
	mov.u32 	%r2, %ctaid.x;
	mov.u32 	%r3, %tid.x;
	mad.lo.s32 	%r4, %r1, %r2, %r3;
	cvt.u64.u32 	%rd1, %r4;
	mul.lo.s64 	%rd10, %rd9, %rd8;
	setp.le.u64 	%p1, %rd10, %rd1;
	@%p1 bra 	$L__BB1_5;
	and.b64  	%rd11, %rd8, -4294967296;
	setp.ne.s64 	%p2, %rd11, 0;
	@%p2 bra 	$L__BB1_3;
	cvt.u32.u64 	%r5, %rd8;
	cvt.u32.u64 	%r6, %rd1;
	div.u32 	%r7, %r6, %r5;
	cvt.u64.u32 	%rd23, %r7;
	bra.uni 	$L__BB1_4;
$L__BB1_3:
	div.u64 	%rd23, %rd1, %rd8;
$L__BB1_4:
	mul.lo.s64 	%rd12, %rd23, %rd8;
	sub.s64 	%rd13, %rd1, %rd12;
	cvta.to.global.u64 	%rd14, %rd6;
	shl.b64 	%rd15, %rd13, 2;
	add.s64 	%rd16, %rd14, %rd15;
	ld.global.f32 	%f1, [%rd16];
	cvta.to.global.u64 	%rd17, %rd7;
	shl.b64 	%rd18, %rd23, 2;
	add.s64 	%rd19, %rd17, %rd18;
	ld.global.f32 	%f2, [%rd19];
	mul.f32 	%f3, %f1, %f2;
	fma.rn.f32 	%f4, %f3, 0f3BBB989D, 0f3F000000;
	cvt.sat.f32.f32 	%f5, %f4;
	mov.f32 	%f6, 0f4B400001;
	mov.f32 	%f7, 0f437C0000;
	fma.rm.f32 	%f8, %f5, %f7, %f6;
	add.f32 	%f9, %f8, 0fCB40007F;
	neg.f32 	%f10, %f9;
	fma.rn.f32 	%f11, %f3, 0f3FB8AA3B, %f10;
	fma.rn.f32 	%f12, %f3, 0f32A57060, %f11;
	mov.b32 	%r8, %f8;
	shl.b32 	%r9, %r8, 23;
	mov.b32 	%f13, %r9;
	ex2.approx.ftz.f32 	%f14, %f12;
	cvta.to.global.u64 	%rd20, %rd5;
	shl.b64 	%rd21, %rd1, 2;
	add.s64 	%rd22, %rd20, %rd21;
	ld.global.f32 	%f15, [%rd22];
	fma.rn.f32 	%f16, %f14, %f13, %f15;
	st.global.f32 	[%rd22], %f16;
$L__BB1_5:
	ret;

}
	// .globl	render_poly_bkg
.visible .entry render_poly_bkg(
	.param .u64 .ptr .align 1 render_poly_bkg_param_0,
	.param .u64 .ptr .align 1 render_poly_bkg_param_1,
	.param .u64 .ptr .align 1 render_poly_bkg_param_2,
	.param .u64 render_poly_bkg_param_3,
	.param .u64 render_poly_bkg_param_4,
	.param .u64 render_poly_bkg_param_5
)
{
	.reg .pred 	%p<59>;
	.reg .b32 	%r<29>;
	.reg .b32 	%f<171>;
	.reg .b64 	%rd<36>;

	ld.param.u64 	%rd13, [render_poly_bkg_param_0];
	ld.param.u64 	%rd16, [render_poly_bkg_param_2];
	ld.param.u64 	%rd14, [render_poly_bkg_param_3];
	ld.param.u64 	%rd17, [render_poly_bkg_param_4];
	ld.param.u64 	%rd15, [render_poly_bkg_param_5];
	cvta.to.global.u64 	%rd1, %rd16;
	mov.u32 	%r1, %ntid.x;
	mov.u32 	%r2, %ctaid.x;
	mov.u32 	%r3, %tid.x;
	mad.lo.s32 	%r4, %r1, %r2, %r3;
	cvt.u64.u32 	%rd2, %r4;
	mul.lo.s64 	%rd18, %rd17, %rd14;
	setp.le.u64 	%p2, %rd18, %rd2;
	@%p2 bra 	$L__BB2_32;
	and.b64  	%rd19, %rd14, -4294967296;
	setp.ne.s64 	%p3, %rd19, 0;
	@%p3 bra 	$L__BB2_3;
	cvt.u32.u64 	%r5, %rd14;
	cvt.u32.u64 	%r6, %rd2;
	div.u32 	%r7, %r6, %r5;
	cvt.u64.u32 	%rd33, %r7;
	bra.uni 	$L__BB2_4;
$L__BB2_3:
	div.u64 	%rd33, %rd2, %rd14;
$L__BB2_4:
	mul.lo.s64 	%rd20, %rd33, %rd14;
	sub.s64 	%rd21, %rd2, %rd20;
	cvt.rn.f32.u64 	%f45, %rd21;
	cvt.rn.f32.u64 	%f46, %rd14;
	div.rn.f32 	%f47, %f45, %f46;
	fma.rn.f32 	%f1, %f47, 0f40000000, 0fBF800000;
	mul.lo.s64 	%rd6, %rd33, %rd15;
	setp.eq.s64 	%p4, %rd15, 0;
	mov.f32 	%f167, 0f00000000;
	@%p4 bra 	$L__BB2_31;
	abs.f32 	%f50, %f1;
	setp.lt.f32 	%p5, %f50, 0f00800000;
	mul.f32 	%f51, %f50, 0f4B800000;
	selp.f32 	%f52, %f51, %f50, %p5;
	selp.f32 	%f53, 0fC1C00000, 0f00000000, %p5;
	mov.b32 	%r8, %f52;
	add.s32 	%r9, %r8, -1060439283;
	and.b32  	%r10, %r9, -8388608;
	sub.s32 	%r11, %r8, %r10;
	mov.b32 	%f54, %r11;
	cvt.rn.f32.s32 	%f55, %r10;
	fma.rn.f32 	%f56, %f55, 0f34000000, %f53;
	add.f32 	%f57, %f54, 0fBF800000;
	add.f32 	%f58, %f54, 0f3F800000;
	rcp.approx.ftz.f32 	%f59, %f58;
	add.f32 	%f60, %f57, %f57;
	mul.f32 	%f61, %f60, %f59;
	mul.f32 	%f62, %f61, %f61;
	sub.f32 	%f63, %f57, %f61;
	add.f32 	%f64, %f63, %f63;
	neg.f32 	%f65, %f61;
	fma.rn.f32 	%f66, %f65, %f57, %f64;
	mul.rn.f32 	%f67, %f59, %f66;
	fma.rn.f32 	%f68, %f62, 0f3A2C32E4, 0f3B52E7DB;
	fma.rn.f32 	%f69, %f68, %f62, 0f3C93BB73;
	fma.rn.f32 	%f70, %f69, %f62, 0f3DF6384F;
	mul.rn.f32 	%f71, %f70, %f62;
	fma.rn.f32 	%f72, %f61, 0f3FB8AA3B, %f56;
	sub.f32 	%f73, %f56, %f72;
	fma.rn.f32 	%f74, %f61, 0f3FB8AA3B, %f73;
	fma.rn.f32 	%f75, %f67, 0f3FB8AA3B, %f74;
	fma.rn.f32 	%f76, %f61, 0f32A55E34, %f75;
	mul.f32 	%f77, %f71, 0f40400000;
	fma.rn.f32 	%f78, %f77, %f67, %f76;
	fma.rn.f32 	%f79, %f71, %f61, %f78;
	add.rn.f32 	%f3, %f72, %f79;
	neg.f32 	%f80, %f72;
	add.rn.f32 	%f81, %f3, %f80;
	neg.f32 	%f82, %f81;
	add.rn.f32 	%f4, %f79, %f82;
	setp.eq.f32 	%p6, %f1, 0f00000000;
	setp.eq.f32 	%p7, %f50, 0f7F800000;
	or.pred  	%p1, %p6, %p7;
	add.f32 	%f5, %f1, %f1;
	mov.b32 	%r12, %f5;
	and.b32  	%r13, %r12, 2147483647;
	mov.b32 	%f6, %r13;
	setp.eq.s64 	%p8, %rd15, 1;
	mov.f32 	%f167, 0f00000000;
	mov.b64 	%rd35, 0;
	@%p8 bra 	$L__BB2_22;
	and.b64  	%rd35, %rd15, -2;
	mov.f32 	%f167, 0f00000000;
	mov.b64 	%rd34, 0;
	not.pred 	%p18, %p1;
$L__BB2_7:
	setp.eq.f32 	%p9, %f1, 0f3F800000;
	add.s64 	%rd24, %rd34, %rd6;
	shl.b64 	%rd25, %rd24, 2;
	add.s64 	%rd9, %rd1, %rd25;
	ld.global.f32 	%f8, [%rd9];
	cvt.rn.f32.u64 	%f9, %rd34;
	mul.f32 	%f85, %f9, 0f3F000000;
	cvt.rzi.f32.f32 	%f86, %f85;
	add.f32 	%f87, %f86, %f86;
	sub.f32 	%f88, %f9, %f87;
	abs.f32 	%f10, %f88;
	mul.rn.f32 	%f89, %f3, %f9;
	neg.f32 	%f90, %f89;
	fma.rn.f32 	%f91, %f3, %f9, %f90;
	fma.rn.f32 	%f92, %f4, %f9, %f91;
	cvt.rni.f32.f32 	%f93, %f89;
	sub.f32 	%f94, %f89, %f93;
	add.f32 	%f95, %f94, %f92;
	fma.rn.f32 	%f96, %f95, 0f391FCB8E, 0f3AAF85ED;
	fma.rn.f32 	%f97, %f96, %f95, 0f3C1D9856;
	fma.rn.f32 	%f98, %f97, %f95, 0f3D6357BB;
	fma.rn.f32 	%f99, %f98, %f95, 0f3E75FDEC;
	fma.rn.f32 	%f100, %f99, %f95, 0f3F317218;
	fma.rn.f32 	%f101, %f100, %f95, 0f3F800000;
	cvt.rzi.s32.f32 	%r14, %f93;
	setp.gt.f32 	%p10, %f93, 0f00000000;
	selp.b32 	%r15, 0, -2097152000, %p10;
	add.s32 	%r16, %r15, 2130706432;
	mov.b32 	%f102, %r16;
	mul.f32 	%f103, %f101, %f102;
	shl.b32 	%r17, %r14, 23;
	sub.s32 	%r18, %r17, %r15;
	mov.b32 	%f104, %r18;
	mul.f32 	%f105, %f103, %f104;
	abs.f32 	%f106, %f89;
	setp.gt.f32 	%p11, %f106, 0f43180000;
	setp.lt.f32 	%p12, %f89, 0f00000000;
	selp.f32 	%f107, 0f00000000, 0f7F800000, %p12;
	selp.f32 	%f11, %f107, %f105, %p11;
	setp.eq.s64 	%p13, %rd34, 0;
	or.pred  	%p14, %p9, %p13;
	mov.f32 	%f165, 0f3F800000;
	@%p14 bra 	$L__BB2_14;
	setp.num.f32 	%p15, %f50, %f50;
	abs.f32 	%f108, %f9;
	setp.num.f32 	%p16, %f108, %f108;
	and.pred  	%p17, %p15, %p16;
	@%p17 bra 	$L__BB2_10;
	add.rn.f32 	%f165, %f1, %f9;
	bra.uni 	$L__BB2_14;
$L__BB2_10:
	@%p18 bra 	$L__BB2_12;
	setp.neu.f32 	%p25, %f10, 0f3F800000;
	selp.f32 	%f165, %f6, %f5, %p25;
	bra.uni 	$L__BB2_14;
$L__BB2_12:
	setp.geu.f32 	%p19, %f1, 0f00000000;
	setp.eq.f32 	%p20, %f1, 0fBF800000;
	setp.eq.f32 	%p21, %f108, 0f7F800000;
	and.pred  	%p22, %p20, %p21;
	or.pred  	%p23, %p22, %p19;
	selp.f32 	%f165, 0f3F800000, %f11, %p22;
	@%p23 bra 	$L__BB2_14;
	setp.neu.f32 	%p24, %f10, 0f3F800000;
	neg.f32 	%f109, %f11;
	selp.f32 	%f165, %f11, %f109, %p24;
$L__BB2_14:
	setp.eq.f32 	%p26, %f1, 0f3F800000;
	fma.rn.f32 	%f18, %f8, %f165, %f167;
	ld.global.f32 	%f19, [%rd9+4];
	add.s64 	%rd10, %rd34, 1;
	cvt.rn.f32.u64 	%f20, %rd10;
	mul.f32 	%f111, %f20, 0f3F000000;
	cvt.rzi.f32.f32 	%f112, %f111;
	add.f32 	%f113, %f112, %f112;
	sub.f32 	%f114, %f20, %f113;
	abs.f32 	%f21, %f114;
	mul.rn.f32 	%f115, %f3, %f20;
	neg.f32 	%f116, %f115;
	fma.rn.f32 	%f117, %f3, %f20, %f116;
	fma.rn.f32 	%f118, %f4, %f20, %f117;
	cvt.rni.f32.f32 	%f119, %f115;
	sub.f32 	%f120, %f115, %f119;
	add.f32 	%f121, %f120, %f118;
	fma.rn.f32 	%f122, %f121, 0f391FCB8E, 0f3AAF85ED;
	fma.rn.f32 	%f123, %f122, %f121, 0f3C1D9856;
	fma.rn.f32 	%f124, %f123, %f121, 0f3D6357BB;
	fma.rn.f32 	%f125, %f124, %f121, 0f3E75FDEC;
	fma.rn.f32 	%f126, %f125, %f121, 0f3F317218;
	fma.rn.f32 	%f127, %f126, %f121, 0f3F800000;
	cvt.rzi.s32.f32 	%r19, %f119;
	setp.gt.f32 	%p27, %f119, 0f00000000;
	selp.b32 	%r20, 0, -2097152000, %p27;
	add.s32 	%r21, %r20, 2130706432;
	mov.b32 	%f128, %r21;
	mul.f32 	%f129, %f127, %f128;
	shl.b32 	%r22, %r19, 23;
	sub.s32 	%r23, %r22, %r20;
	mov.b32 	%f130, %r23;
	mul.f32 	%f131, %f129, %f130;
	abs.f32 	%f132, %f115;
	setp.gt.f32 	%p28, %f132, 0f43180000;
	setp.lt.f32 	%p29, %f115, 0f00000000;
	selp.f32 	%f133, 0f00000000, 0f7F800000, %p29;
	selp.f32 	%f22, %f133, %f131, %p28;
	mov.f32 	%f166, 0f3F800000;
	@%p26 bra 	$L__BB2_21;
	setp.nan.f32 	%p30, %f50, %f50;
	abs.f32 	%f134, %f20;
	setp.nan.f32 	%p31, %f134, %f134;
	or.pred  	%p32, %p30, %p31;
	@%p32 bra 	$L__BB2_20;
	@%p1 bra 	$L__BB2_19;
	setp.geu.f32 	%p33, %f1, 0f00000000;
	setp.eq.f32 	%p34, %f1, 0fBF800000;
	setp.eq.f32 	%p35, %f134, 0f7F800000;
	and.pred  	%p36, %p34, %p35;
	or.pred  	%p37, %p36, %p33;
	selp.f32 	%f166, 0f3F800000, %f22, %p36;
	@%p37 bra 	$L__BB2_21;
	setp.neu.f32 	%p38, %f21, 0f3F800000;
	neg.f32 	%f135, %f22;
	selp.f32 	%f166, %f22, %f135, %p38;
	bra.uni 	$L__BB2_21;
$L__BB2_19:
	setp.neu.f32 	%p39, %f21, 0f3F800000;
	selp.f32 	%f166, %f6, %f5, %p39;
	bra.uni 	$L__BB2_21;
$L__BB2_20:
	add.rn.f32 	%f166, %f1, %f20;
$L__BB2_21:
	fma.rn.f32 	%f167, %f19, %f166, %f18;
	add.s64 	%rd34, %rd10, 1;
	setp.ne.s64 	%p40, %rd34, %rd35;
	@%p40 bra 	$L__BB2_7;
$L__BB2_22:
	and.b64  	%rd26, %rd15, 1;
	setp.eq.b64 	%p41, %rd26, 1;
	not.pred 	%p42, %p41;
	@%p42 bra 	$L__BB2_31;
	setp.eq.f32 	%p43, %f1, 0f3F800000;
	add.s64 	%rd27, %rd35, %rd6;
	shl.b64 	%rd28, %rd27, 2;
	add.s64 	%rd29, %rd1, %rd28;
	ld.global.f32 	%f32, [%rd29];
	cvt.rn.f32.u64 	%f33, %rd35;
	mul.f32 	%f137, %f33, 0f3F000000;
	cvt.rzi.f32.f32 	%f138, %f137;
	add.f32 	%f139, %f138, %f138;
	sub.f32 	%f140, %f33, %f139;
	abs.f32 	%f34, %f140;
	mul.rn.f32 	%f141, %f3, %f33;
	neg.f32 	%f142, %f141;
	fma.rn.f32 	%f143, %f3, %f33, %f142;
	fma.rn.f32 	%f144, %f4, %f33, %f143;
	cvt.rni.f32.f32 	%f145, %f141;
	sub.f32 	%f146, %f141, %f145;
	add.f32 	%f147, %f146, %f144;
	fma.rn.f32 	%f148, %f147, 0f391FCB8E, 0f3AAF85ED;
	fma.rn.f32 	%f149, %f148, %f147, 0f3C1D9856;
	fma.rn.f32 	%f150, %f149, %f147, 0f3D6357BB;
	fma.rn.f32 	%f151, %f150, %f147, 0f3E75FDEC;
	fma.rn.f32 	%f152, %f151, %f147, 0f3F317218;
	fma.rn.f32 	%f153, %f152, %f147, 0f3F800000;
	cvt.rzi.s32.f32 	%r24, %f145;
	setp.gt.f32 	%p44, %f145, 0f00000000;
	selp.b32 	%r25, 0, -2097152000, %p44;
	add.s32 	%r26, %r25, 2130706432;
	mov.b32 	%f154, %r26;
	mul.f32 	%f155, %f153, %f154;
	shl.b32 	%r27, %r24, 23;
	sub.s32 	%r28, %r27, %r25;
	mov.b32 	%f156, %r28;
	mul.f32 	%f157, %f155, %f156;
	abs.f32 	%f158, %f141;
	setp.gt.f32 	%p45, %f158, 0f43180000;
	setp.lt.f32 	%p46, %f141, 0f00000000;
	selp.f32 	%f159, 0f00000000, 0f7F800000, %p46;
	selp.f32 	%f35, %f159, %f157, %p45;
	setp.eq.s64 	%p47, %rd35, 0;
	or.pred  	%p48, %p43, %p47;
	mov.f32 	%f169, 0f3F800000;
	@%p48 bra 	$L__BB2_30;
	setp.nan.f32 	%p49, %f50, %f50;
	abs.f32 	%f160, %f33;
	setp.nan.f32 	%p50, %f160, %f160;
	or.pred  	%p51, %p49, %p50;
	@%p51 bra 	$L__BB2_29;
	@%p1 bra 	$L__BB2_28;
	setp.geu.f32 	%p52, %f1, 0f00000000;
	setp.eq.f32 	%p53, %f1, 0fBF800000;
	setp.eq.f32 	%p54, %f160, 0f7F800000;
	and.pred  	%p55, %p53, %p54;
	or.pred  	%p56, %p55, %p52;
	selp.f32 	%f169, 0f3F800000, %f35, %p55;
	@%p56 bra 	$L__BB2_30;
	setp.neu.f32 	%p57, %f34, 0f3F800000;
	neg.f32 	%f161, %f35;
	selp.f32 	%f169, %f35, %f161, %p57;
	bra.uni 	$L__BB2_30;
$L__BB2_28:
	setp.neu.f32 	%p58, %f34, 0f3F800000;
	selp.f32 	%f169, %f6, %f5, %p58;
	bra.uni 	$L__BB2_30;
$L__BB2_29:
	add.rn.f32 	%f169, %f1, %f33;
$L__BB2_30:
	fma.rn.f32 	%f167, %f32, %f169, %f167;
$L__BB2_31:
	cvta.to.global.u64 	%rd30, %rd13;
	shl.b64 	%rd31, %rd2, 2;
	add.s64 	%rd32, %rd30, %rd31;
	ld.global.f32 	%f162, [%rd32];
	add.f32 	%f163, %f167, %f162;
	st.global.f32 	[%rd32], %f163;
$L__BB2_32:
	ret;

}
	// .globl	render_uniform_noise
.visible .entry render_uniform_noise(
	.param .u64 .ptr .align 1 render_uniform_noise_param_0,
	.param .align 8 .b8 render_uniform_noise_param_1[16],
	.param .u64 .ptr .align 1 render_uniform_noise_param_2,
	.param .u64 render_uniform_noise_param_3,
	.param .u64 render_uniform_noise_param_4
)
{
	.local .align 8 .b8 	__local_depot3[8];
	.reg .b64 	%SP;
	.reg .b64 	%SPL;
	.reg .pred 	%p<10>;
	.reg .b32 	%r<36>;
	.reg .b32 	%f<10>;
	.reg .b64 	%rd<96>;
	.reg .b64 	%fd<16>;

	mov.u64 	%SPL, __local_depot3;
	cvta.local.u64 	%SP, %SPL;
	ld.param.u64 	%rd17, [render_uniform_noise_param_1+8];
	ld.param.u64 	%rd16, [render_uniform_noise_param_1];
	ld.param.u64 	%rd18, [render_uniform_noise_param_2];
	ld.param.u64 	%rd20, [render_uniform_noise_param_4];
	mov.u32 	%r2, %ntid.x;
	mov.u32 	%r3, %ctaid.x;
	mov.u32 	%r4, %tid.x;
	mad.lo.s32 	%r5, %r2, %r3, %r4;
	cvt.u64.u32 	%rd1, %r5;
	setp.lt.u64 	%p1, %rd20, %rd1;
	@%p1 bra 	$L__BB3_13;
	ld.param.u64 	%rd90, [render_uniform_noise_param_3];
	cvta.to.global.u64 	%rd2, %rd17;
	cvta.to.global.u64 	%rd21, %rd16;
	cvta.to.global.u64 	%rd3, %rd18;
	shl.b64 	%rd22, %rd1, 3;
	add.s64 	%rd23, %rd21, %rd22;
	ld.global.f64 	%fd1, [%rd23];
	mul.lo.s64 	%rd93, %rd90, %rd1;
	add.s64 	%rd5, %rd93, %rd90;
	setp.ge.u64 	%p2, %rd93, %rd5;
	@%p2 bra 	$L__BB3_13;
	ld.param.u64 	%rd91, [render_uniform_noise_param_3];
	shl.b64 	%rd24, %rd1, 5;
	add.s64 	%rd6, %rd3, %rd24;
	cvt.u32.u64 	%r1, %rd1;
	add.s64 	%rd26, %rd2, %rd22;
	ld.global.f64 	%fd3, [%rd26];
	sub.f64 	%fd2, %fd3, %fd1;
	and.b64  	%rd27, %rd91, 1;
	setp.eq.b64 	%p3, %rd27, 1;
	not.pred 	%p4, %p3;
	@%p4 bra 	$L__BB3_6;
	setp.ne.s32 	%p5, %r1, 0;
	ld.global.u64 	%rd28, [%rd6];
	ld.global.u64 	%rd29, [%rd6+24];
	add.s64 	%rd30, %rd29, %rd28;
	mov.b64 	{%r6, %r7}, %rd30;
	shf.l.wrap.b32 	%r8, %r6, %r7, 23;
	shf.l.wrap.b32 	%r9, %r7, %r6, 23;
	mov.b64 	%rd31, {%r9, %r8};
	add.s64 	%rd32, %rd31, %rd28;
	ld.global.u64 	%rd33, [%rd6+8];
	shl.b64 	%rd34, %rd33, 17;
	ld.global.u64 	%rd35, [%rd6+16];
	xor.b64  	%rd36, %rd35, %rd28;
	xor.b64  	%rd37, %rd29, %rd33;
	xor.b64  	%rd38, %rd33, %rd36;
	st.global.u64 	[%rd6+8], %rd38;
	xor.b64  	%rd39, %rd28, %rd37;
	st.global.u64 	[%rd6], %rd39;
	xor.b64  	%rd40, %rd36, %rd34;
	st.global.u64 	[%rd6+16], %rd40;
	mov.b64 	{%r10, %r11}, %rd37;
	shf.l.wrap.b32 	%r12, %r11, %r10, 13;
	shf.l.wrap.b32 	%r13, %r10, %r11, 13;
	mov.b64 	%rd41, {%r13, %r12};
	st.global.u64 	[%rd6+24], %rd41;
	cvt.rn.f64.u64 	%fd4, %rd32;
	mul.f64 	%fd5, %fd4, 0d3BF0000000000000;
	fma.rn.f64 	%fd6, %fd2, %fd5, %fd1;
	cvt.rn.f32.f64 	%f1, %fd6;
	@%p5 bra 	$L__BB3_5;
	cvt.f64.f32 	%fd7, %f1;
	add.u64 	%rd42, %SP, 0;
	add.u64 	%rd43, %SPL, 0;
	st.local.f64 	[%rd43], %fd7;
	mov.u64 	%rd44, $str;
	cvta.global.u64 	%rd45, %rd44;
	{ // callseq 0, 0
	.param .b64 param0;
	st.param.b64 	[param0], %rd45;
	.param .b64 param1;
	st.param.b64 	[param1], %rd42;
	.param .b32 retval0;
	call.uni (retval0), 
	vprintf, 
	(
	param0, 
	param1
	);
	ld.param.b32 	%r14, [retval0];
	} // callseq 0
$L__BB3_5:
	ld.param.u64 	%rd88, [render_uniform_noise_param_0];
	cvta.to.global.u64 	%rd46, %rd88;
	shl.b64 	%rd47, %rd93, 2;
	add.s64 	%rd48, %rd46, %rd47;
	ld.global.f32 	%f4, [%rd48];
	add.f32 	%f5, %f4, %f1;
	st.global.f32 	[%rd48], %f5;
	add.s64 	%rd93, %rd93, 1;
$L__BB3_6:
	ld.param.u64 	%rd92, [render_uniform_noise_param_3];
	setp.eq.s64 	%p6, %rd92, 1;
	@%p6 bra 	$L__BB3_13;
	ld.param.u64 	%rd89, [render_uniform_noise_param_0];
	sub.s64 	%rd95, %rd5, %rd93;
	shl.b64 	%rd49, %rd93, 2;
	cvta.to.global.u64 	%rd50, %rd89;
	add.s64 	%rd51, %rd49, %rd50;
	add.s64 	%rd94, %rd51, 4;
$L__BB3_8:
	setp.ne.s32 	%p7, %r1, 0;
	ld.global.u64 	%rd52, [%rd6];
	ld.global.u64 	%rd53, [%rd6+24];
	add.s64 	%rd54, %rd53, %rd52;
	mov.b64 	{%r16, %r17}, %rd54;
	shf.l.wrap.b32 	%r18, %r16, %r17, 23;
	shf.l.wrap.b32 	%r19, %r17, %r16, 23;
	mov.b64 	%rd55, {%r19, %r18};
	add.s64 	%rd56, %rd55, %rd52;
	ld.global.u64 	%rd57, [%rd6+8];
	shl.b64 	%rd58, %rd57, 17;
	ld.global.u64 	%rd59, [%rd6+16];
	xor.b64  	%rd60, %rd59, %rd52;
	xor.b64  	%rd61, %rd53, %rd57;
	xor.b64  	%rd62, %rd57, %rd60;
	st.global.u64 	[%rd6+8], %rd62;
	xor.b64  	%rd63, %rd52, %rd61;
	st.global.u64 	[%rd6], %rd63;
	xor.b64  	%rd64, %rd60, %rd58;
	st.global.u64 	[%rd6+16], %rd64;
	mov.b64 	{%r20, %r21}, %rd61;
	shf.l.wrap.b32 	%r22, %r21, %r20, 13;
	shf.l.wrap.b32 	%r23, %r20, %r21, 13;
	mov.b64 	%rd65, {%r23, %r22};
	st.global.u64 	[%rd6+24], %rd65;
	cvt.rn.f64.u64 	%fd8, %rd56;
	mul.f64 	%fd9, %fd8, 0d3BF0000000000000;
	fma.rn.f64 	%fd10, %fd2, %fd9, %fd1;
	cvt.rn.f32.f64 	%f2, %fd10;
	@%p7 bra 	$L__BB3_10;
	cvt.f64.f32 	%fd11, %f2;
	add.u64 	%rd66, %SP, 0;
	add.u64 	%rd67, %SPL, 0;
	st.local.f64 	[%rd67], %fd11;
	mov.u64 	%rd68, $str;
	cvta.global.u64 	%rd69, %rd68;
	{ // callseq 1, 0
	.param .b64 param0;
	st.param.b64 	[param0], %rd69;
	.param .b64 param1;
	st.param.b64 	[param1], %rd66;
	.param .b32 retval0;
	call.uni (retval0), 
	vprintf, 
	(
	param0, 
	param1
	);
	ld.param.b32 	%r24, [retval0];
	} // callseq 1
$L__BB3_10:
	setp.ne.s32 	%p8, %r1, 0;
	ld.global.f32 	%f6, [%rd94+-4];
	add.f32 	%f7, %f6, %f2;
	st.global.f32 	[%rd94+-4], %f7;
	ld.global.u64 	%rd70, [%rd6];
	ld.global.u64 	%rd71, [%rd6+24];
	add.s64 	%rd72, %rd71, %rd70;
	mov.b64 	{%r26, %r27}, %rd72;
	shf.l.wrap.b32 	%r28, %r26, %r27, 23;
	shf.l.wrap.b32 	%r29, %r27, %r26, 23;
	mov.b64 	%rd73, {%r29, %r28};
	add.s64 	%rd74, %rd73, %rd70;
	ld.global.u64 	%rd75, [%rd6+8];
	shl.b64 	%rd76, %rd75, 17;
	ld.global.u64 	%rd77, [%rd6+16];
	xor.b64  	%rd78, %rd77, %rd70;
	xor.b64  	%rd79, %rd71, %rd75;
	xor.b64  	%rd80, %rd75, %rd78;
	st.global.u64 	[%rd6+8], %rd80;
	xor.b64  	%rd81, %rd70, %rd79;
	st.global.u64 	[%rd6], %rd81;
	xor.b64  	%rd82, %rd78, %rd76;
	st.global.u64 	[%rd6+16], %rd82;
	mov.b64 	{%r30, %r31}, %rd79;
	shf.l.wrap.b32 	%r32, %r31, %r30, 13;
	shf.l.wrap.b32 	%r33, %r30, %r31, 13;
	mov.b64 	%rd83, {%r33, %r32};
	st.global.u64 	[%rd6+24], %rd83;
	cvt.rn.f64.u64 	%fd12, %rd74;
	mul.f64 	%fd13, %fd12, 0d3BF0000000000000;
	fma.rn.f64 	%fd14, %fd2, %fd13, %fd1;
	cvt.rn.f32.f64 	%f3, %fd14;
	@%p8 bra 	$L__BB3_12;
	cvt.f64.f32 	%fd15, %f3;
	add.u64 	%rd84, %SP, 0;
	add.u64 	%rd85, %SPL, 0;
	st.local.f64 	[%rd85], %fd15;
	mov.u64 	%rd86, $str;
	cvta.global.u64 	%rd87, %rd86;
	{ // callseq 2, 0
	.param .b64 param0;
	st.param.b64 	[param0], %rd87;
	.param .b64 param1;
	st.param.b64 	[param1], %rd84;
	.param .b32 retval0;
	call.uni (retval0), 
	vprintf, 
	(
	param0, 
	param1
	);
	ld.param.b32 	%r34, [retval0];
	} // callseq 2
$L__BB3_12:
	ld.global.f32 	%f8, [%rd94];
	add.f32 	%f9, %f8, %f3;
	st.global.f32 	[%rd94], %f9;
	add.s64 	%rd95, %rd95, -2;
	add.s64 	%rd94, %rd94, 8;
	setp.ne.s64 	%p9, %rd95, 0;
	@%p9 bra 	$L__BB3_8;
$L__BB3_13:
	ret;

}
	// .globl	render_gaussian_noise
.visible .entry render_gaussian_noise(
	.param .u64 .ptr .align 1 render_gaussian_noise_param_0,
	.param .u64 .ptr .align 1 render_gaussian_noise_param_1,
	.param .u64 .ptr .align 1 render_gaussian_noise_param_2,
	.param .u64 render_gaussian_noise_param_3,
	.param .u64 render_gaussian_noise_param_4
)
{
	.local .align 4 .b8 	__local_depot4[28];
	.reg .b64 	%SP;
	.reg .b64 	%SPL;
	.reg .pred 	%p<14>;
	.reg .b32 	%r<62>;
	.reg .b32 	%f<53>;
	.reg .b64 	%rd<65>;
	.reg .b64 	%fd<15>;

	mov.u64 	%SPL, __local_depot4;
	ld.param.u64 	%rd16, [render_gaussian_noise_param_0];
	ld.param.u64 	%rd17, [render_gaussian_noise_param_1];
	ld.param.u64 	%rd18, [render_gaussian_noise_param_2];
	ld.param.u64 	%rd19, [render_gaussian_noise_param_3];
	ld.param.u64 	%rd20, [render_gaussian_noise_param_4];
	add.u64 	%rd1, %SPL, 0;
	mov.u32 	%r15, %ntid.x;
	mov.u32 	%r16, %ctaid.x;
	mov.u32 	%r17, %tid.x;
	mad.lo.s32 	%r18, %r15, %r16, %r17;
	cvt.u64.u32 	%rd2, %r18;
	setp.lt.u64 	%p1, %rd20, %rd2;
	@%p1 bra 	$L__BB4_12;
	cvta.to.global.u64 	%rd22, %rd17;
	cvta.to.global.u64 	%rd23, %rd18;
	shl.b64 	%rd24, %rd2, 3;
	add.s64 	%rd25, %rd22, %rd24;
	ld.global.f64 	%fd1, [%rd25];
	shl.b64 	%rd26, %rd2, 5;
	add.s64 	%rd3, %rd23, %rd26;
	mul.lo.s64 	%rd61, %rd19, %rd2;
	add.s64 	%rd5, %rd61, %rd19;
	setp.ge.u64 	%p2, %rd61, %rd5;
	@%p2 bra 	$L__BB4_12;
	cvta.to.global.u64 	%rd6, %rd16;
$L__BB4_3:
	ld.global.u64 	%rd27, [%rd3];
	ld.global.u64 	%rd28, [%rd3+24];
	add.s64 	%rd29, %rd28, %rd27;
	mov.b64 	{%r19, %r20}, %rd29;
	shf.l.wrap.b32 	%r21, %r19, %r20, 23;
	shf.l.wrap.b32 	%r22, %r20, %r19, 23;
	mov.b64 	%rd30, {%r22, %r21};
	add.s64 	%rd31, %rd30, %rd27;
	ld.global.u64 	%rd32, [%rd3+8];
	shl.b64 	%rd33, %rd32, 17;
	ld.global.u64 	%rd34, [%rd3+16];
	xor.b64  	%rd35, %rd34, %rd27;
	xor.b64  	%rd36, %rd28, %rd32;
	xor.b64  	%rd37, %rd32, %rd35;
	xor.b64  	%rd38, %rd27, %rd36;
	xor.b64  	%rd39, %rd35, %rd33;
	mov.b64 	{%r23, %r24}, %rd36;
	shf.l.wrap.b32 	%r25, %r24, %r23, 13;
	shf.l.wrap.b32 	%r26, %r23, %r24, 13;
	mov.b64 	%rd40, {%r26, %r25};
	cvt.rn.f64.u64 	%fd3, %rd31;
	mul.f64 	%fd4, %fd3, 0d3BF0000000000000;
	cvt.rn.f32.f64 	%f7, %fd4;
	add.s64 	%rd41, %rd38, %rd40;
	mov.b64 	{%r27, %r28}, %rd41;
	shf.l.wrap.b32 	%r29, %r27, %r28, 23;
	shf.l.wrap.b32 	%r30, %r28, %r27, 23;
	mov.b64 	%rd42, {%r30, %r29};
	add.s64 	%rd43, %rd42, %rd38;
	shl.b64 	%rd44, %rd37, 17;
	xor.b64  	%rd45, %rd39, %rd38;
	xor.b64  	%rd46, %rd40, %rd37;
	xor.b64  	%rd47, %rd37, %rd45;
	st.global.u64 	[%rd3+8], %rd47;
	xor.b64  	%rd48, %rd38, %rd46;
	st.global.u64 	[%rd3], %rd48;
	xor.b64  	%rd49, %rd45, %rd44;
	st.global.u64 	[%rd3+16], %rd49;
	mov.b64 	{%r31, %r32}, %rd46;
	shf.l.wrap.b32 	%r33, %r32, %r31, 13;
	shf.l.wrap.b32 	%r34, %r31, %r32, 13;
	mov.b64 	%rd50, {%r34, %r33};
	st.global.u64 	[%rd3+24], %rd50;
	cvt.rn.f64.u64 	%fd5, %rd43;
	mul.f64 	%fd6, %fd5, 0d3BF0000000000000;
	cvt.rn.f32.f64 	%f8, %fd6;
	setp.lt.f32 	%p3, %f7, 0f00800000;
	mul.f32 	%f9, %f7, 0f4B000000;
	selp.f32 	%f10, %f9, %f7, %p3;
	selp.f32 	%f11, 0fC1B80000, 0f00000000, %p3;
	mov.b32 	%r35, %f10;
	add.s32 	%r36, %r35, -1059760811;
	and.b32  	%r37, %r36, -8388608;
	sub.s32 	%r38, %r35, %r37;
	mov.b32 	%f12, %r38;
	cvt.rn.f32.s32 	%f13, %r37;
	fma.rn.f32 	%f14, %f13, 0f34000000, %f11;
	add.f32 	%f15, %f12, 0fBF800000;
	fma.rn.f32 	%f16, %f15, 0fBE055027, 0f3E1039F6;
	fma.rn.f32 	%f17, %f16, %f15, 0fBDF8CDCC;
	fma.rn.f32 	%f18, %f17, %f15, 0f3E0F2955;
	fma.rn.f32 	%f19, %f18, %f15, 0fBE2AD8B9;
	fma.rn.f32 	%f20, %f19, %f15, 0f3E4CED0B;
	fma.rn.f32 	%f21, %f20, %f15, 0fBE7FFF22;
	fma.rn.f32 	%f22, %f21, %f15, 0f3EAAAA78;
	fma.rn.f32 	%f23, %f22, %f15, 0fBF000000;
	mul.f32 	%f24, %f15, %f23;
	fma.rn.f32 	%f25, %f24, %f15, %f15;
	fma.rn.f32 	%f26, %f14, 0f3F317218, %f25;
	setp.gt.u32 	%p4, %r35, 2139095039;
	fma.rn.f32 	%f27, %f10, 0f7F800000, 0f7F800000;
	selp.f32 	%f28, %f27, %f26, %p4;
	setp.eq.f32 	%p5, %f10, 0f00000000;
	selp.f32 	%f29, 0fFF800000, %f28, %p5;
	cvt.f64.f32 	%fd7, %f29;
	mul.f64 	%fd2, %fd7, 0dC000000000000000;
	mul.f32 	%f1, %f8, 0f40C90FDB;
	mul.f32 	%f30, %f1, 0f3F22F983;
	cvt.rni.s32.f32 	%r61, %f30;
	cvt.rn.f32.s32 	%f31, %r61;
	fma.rn.f32 	%f32, %f31, 0fBFC90FDA, %f1;
	fma.rn.f32 	%f33, %f31, 0fB3A22168, %f32;
	fma.rn.f32 	%f52, %f31, 0fA7C234C5, %f33;
	abs.f32 	%f3, %f1;
	setp.ltu.f32 	%p6, %f3, 0f47CE4780;
	@%p6 bra 	$L__BB4_11;
	setp.neu.f32 	%p7, %f3, 0f7F800000;
	@%p7 bra 	$L__BB4_6;
	mov.f32 	%f36, 0f00000000;
	mul.rn.f32 	%f52, %f1, %f36;
	mov.b32 	%r61, 0;
	bra.uni 	$L__BB4_11;
$L__BB4_6:
	mov.b32 	%r2, %f1;
	shl.b32 	%r40, %r2, 8;
	or.b32  	%r3, %r40, -2147483648;
	mov.b64 	%rd64, 0;
	mov.b32 	%r58, 0;
	mov.u64 	%rd62, __cudart_i2opi_f;
	mov.u64 	%rd63, %rd1;
$L__BB4_7:
	.pragma "nounroll";
	ld.global.nc.u32 	%r41, [%rd62];
	mad.wide.u32 	%rd53, %r41, %r3, %rd64;
	shr.u64 	%rd64, %rd53, 32;
	st.local.u32 	[%rd63], %rd53;
	add.s32 	%r58, %r58, 1;
	add.s64 	%rd63, %rd63, 4;
	add.s64 	%rd62, %rd62, 4;
	setp.ne.s32 	%p8, %r58, 6;
	@%p8 bra 	$L__BB4_7;
	shr.u32 	%r42, %r2, 23;
	st.local.u32 	[%rd1+24], %rd64;
	and.b32  	%r6, %r42, 31;
	and.b32  	%r43, %r42, 224;
	add.s32 	%r44, %r43, -128;
	shr.u32 	%r45, %r44, 5;
	mul.wide.u32 	%rd54, %r45, 4;
	sub.s64 	%rd14, %rd1, %rd54;
	ld.local.u32 	%r59, [%rd14+24];
	ld.local.u32 	%r60, [%rd14+20];
	setp.eq.s32 	%p9, %r6, 0;
	@%p9 bra 	$L__BB4_10;
	shf.l.wrap.b32 	%r59, %r60, %r59, %r6;
	ld.local.u32 	%r46, [%rd14+16];
	shf.l.wrap.b32 	%r60, %r46, %r60, %r6;
$L__BB4_10:
	shr.u32 	%r47, %r59, 30;
	shf.l.wrap.b32 	%r48, %r60, %r59, 2;
	shl.b32 	%r49, %r60, 2;
	shr.u32 	%r50, %r48, 31;
	add.s32 	%r61, %r50, %r47;
	shr.s32 	%r51, %r48, 31;
	xor.b32  	%r52, %r51, %r48;
	xor.b32  	%r53, %r51, %r49;
	cvt.u64.u32 	%rd55, %r52;
	shl.b64 	%rd56, %rd55, 32;
	cvt.u64.u32 	%rd57, %r53;
	or.b64  	%rd58, %rd56, %rd57;
	cvt.rn.f64.s64 	%fd8, %rd58;
	mul.f64 	%fd9, %fd8, 0d3BF921FB54442D19;
	cvt.rn.f32.f64 	%f34, %fd9;
	neg.f32 	%f35, %f34;
	setp.lt.s32 	%p10, %r48, 0;
	selp.f32 	%f52, %f35, %f34, %p10;
$L__BB4_11:
	add.s32 	%r55, %r61, 1;
	mul.rn.f32 	%f37, %f52, %f52;
	and.b32  	%r56, %r61, 1;
	setp.eq.b32 	%p11, %r56, 1;
	selp.f32 	%f38, %f52, 0f3F800000, %p11;
	fma.rn.f32 	%f39, %f37, %f38, 0f00000000;
	fma.rn.f32 	%f40, %f37, 0f37CBAC00, 0fBAB607ED;
	selp.f32 	%f41, 0fB94D4153, %f40, %p11;
	selp.f32 	%f42, 0f3C0885E4, 0f3D2AAABB, %p11;
	fma.rn.f32 	%f43, %f41, %f37, %f42;
	selp.f32 	%f44, 0fBE2AAAA8, 0fBEFFFFFF, %p11;
	fma.rn.f32 	%f45, %f43, %f37, %f44;
	fma.rn.f32 	%f46, %f45, %f39, %f38;
	and.b32  	%r57, %r55, 2;
	setp.eq.s32 	%p12, %r57, 0;
	mov.f32 	%f47, 0f00000000;
	sub.f32 	%f48, %f47, %f46;
	selp.f32 	%f49, %f46, %f48, %p12;
	cvt.f64.f32 	%fd10, %f49;
	sqrt.rn.f64 	%fd11, %fd2;
	mul.f64 	%fd12, %fd11, %fd10;
	shl.b64 	%rd59, %rd61, 2;
	add.s64 	%rd60, %rd6, %rd59;
	ld.global.f32 	%f50, [%rd60];
	cvt.f64.f32 	%fd13, %f50;
	fma.rn.f64 	%fd14, %fd1, %fd12, %fd13;
	cvt.rn.f32.f64 	%f51, %fd14;
	st.global.f32 	[%rd60], %f51;
	add.s64 	%rd61, %rd61, 1;
	setp.ne.s64 	%p13, %rd61, %rd5;
	@%p13 bra 	$L__BB4_3;
$L__BB4_12:
	ret;

}
	// .globl	get_extrema
.visible .entry get_extrema(
	.param .u64 .ptr .align 1 get_extrema_param_0,
	.param .u64 get_extrema_param_1,
	.param .u64 get_extrema_param_2,
	.param .u64 .ptr .align 1 get_extrema_param_3,
	.param .u64 .ptr .align 1 get_extrema_param_4
)
{
	.reg .pred 	%p<11>;
	.reg .b32 	%r<5>;
	.reg .b32 	%f<128>;
	.reg .b64 	%rd<57>;

	ld.param.u64 	%rd25, [get_extrema_param_0];
	ld.param.u64 	%rd29, [get_extrema_param_1];
	ld.param.u64 	%rd26, [get_extrema_param_2];
	ld.param.u64 	%rd27, [get_extrema_param_3];
	ld.param.u64 	%rd28, [get_extrema_param_4];
	mov.u32 	%r1, %ntid.x;
	mov.u32 	%r2, %ctaid.x;
	mov.u32 	%r3, %tid.x;
	mad.lo.s32 	%r4, %r1, %r2, %r3;
	cvt.u64.u32 	%rd1, %r4;
	setp.le.u64 	%p1, %rd29, %rd1;
	@%p1 bra 	$L__BB5_15;
	cvta.to.global.u64 	%rd2, %rd25;
	mul.lo.s64 	%rd3, %rd26, %rd1;
	shl.b64 	%rd30, %rd3, 2;
	add.s64 	%rd4, %rd2, %rd30;
	ld.global.f32 	%f126, [%rd4];
	setp.lt.u64 	%p2, %rd26, 2;
	mov.f32 	%f127, %f126;
	@%p2 bra 	$L__BB5_14;
	add.s64 	%rd5, %rd26, -1;
	add.s64 	%rd32, %rd26, -2;
	and.b64  	%rd6, %rd5, 15;
	setp.lt.u64 	%p3, %rd32, 15;
	mov.b64 	%rd52, 1;
	mov.f32 	%f127, %f126;
	@%p3 bra 	$L__BB5_5;
	and.b64  	%rd34, %rd5, -16;
	neg.s64 	%rd7, %rd34;
	add.s64 	%rd36, %rd30, %rd2;
	add.s64 	%rd50, %rd36, 32;
	mov.b64 	%rd52, 1;
	mov.f32 	%f127, %f126;
$L__BB5_4:
	.pragma "nounroll";
	ld.global.f32 	%f29, [%rd50+-28];
	min.f32 	%f30, %f126, %f29;
	max.f32 	%f31, %f127, %f29;
	ld.global.f32 	%f32, [%rd50+-24];
	min.f32 	%f33, %f30, %f32;
	max.f32 	%f34, %f31, %f32;
	ld.global.f32 	%f35, [%rd50+-20];
	min.f32 	%f36, %f33, %f35;
	max.f32 	%f37, %f34, %f35;
	ld.global.f32 	%f38, [%rd50+-16];
	min.f32 	%f39, %f36, %f38;
	max.f32 	%f40, %f37, %f38;
	ld.global.f32 	%f41, [%rd50+-12];
	min.f32 	%f42, %f39, %f41;
	max.f32 	%f43, %f40, %f41;
	ld.global.f32 	%f44, [%rd50+-8];
	min.f32 	%f45, %f42, %f44;
	max.f32 	%f46, %f43, %f44;
	ld.global.f32 	%f47, [%rd50+-4];
	min.f32 	%f48, %f45, %f47;
	max.f32 	%f49, %f46, %f47;
	ld.global.f32 	%f50, [%rd50];
	min.f32 	%f51, %f48, %f50;
	max.f32 	%f52, %f49, %f50;
	ld.global.f32 	%f53, [%rd50+4];
	min.f32 	%f54, %f51, %f53;
	max.f32 	%f55, %f52, %f53;
	ld.global.f32 	%f56, [%rd50+8];
	min.f32 	%f57, %f54, %f56;
	max.f32 	%f58, %f55, %f56;
	ld.global.f32 	%f59, [%rd50+12];
	min.f32 	%f60, %f57, %f59;
	max.f32 	%f61, %f58, %f59;
	ld.global.f32 	%f62, [%rd50+16];
	min.f32 	%f63, %f60, %f62;
	max.f32 	%f64, %f61, %f62;
	ld.global.f32 	%f65, [%rd50+20];
	min.f32 	%f66, %f63, %f65;
	max.f32 	%f67, %f64, %f65;
	ld.global.f32 	%f68, [%rd50+24];
	min.f32 	%f69, %f66, %f68;
	max.f32 	%f70, %f67, %f68;
	ld.global.f32 	%f71, [%rd50+28];
	min.f32 	%f72, %f69, %f71;
	max.f32 	%f73, %f70, %f71;
	ld.global.f32 	%f74, [%rd50+32];
	min.f32 	%f126, %f72, %f74;
	max.f32 	%f127, %f73, %f74;
	add.s64 	%rd52, %rd52, 16;
	add.s64 	%rd37, %rd7, %rd52;
	add.s64 	%rd50, %rd50, 64;
	setp.ne.s64 	%p4, %rd37, 1;
	@%p4 bra 	$L__BB5_4;
$L__BB5_5:
	setp.eq.s64 	%p5, %rd6, 0;
	@%p5 bra 	$L__BB5_14;
	and.b64  	%rd14, %rd5, 7;
	setp.lt.u64 	%p6, %rd6, 8;
	@%p6 bra 	$L__BB5_8;
	shl.b64 	%rd38, %rd52, 2;
	add.s64 	%rd39, %rd4, %rd38;
	ld.global.f32 	%f76, [%rd39];
	min.f32 	%f77, %f126, %f76;
	max.f32 	%f78, %f127, %f76;
	ld.global.f32 	%f79, [%rd39+4];
	min.f32 	%f80, %f77, %f79;
	max.f32 	%f81, %f78, %f79;
	ld.global.f32 	%f82, [%rd39+8];
	min.f32 	%f83, %f80, %f82;
	max.f32 	%f84, %f81, %f82;
	ld.global.f32 	%f85, [%rd39+12];
	min.f32 	%f86, %f83, %f85;
	max.f32 	%f87, %f84, %f85;
	ld.global.f32 	%f88, [%rd39+16];
	min.f32 	%f89, %f86, %f88;
	max.f32 	%f90, %f87, %f88;
	ld.global.f32 	%f91, [%rd39+20];
	min.f32 	%f92, %f89, %f91;
	max.f32 	%f93, %f90, %f91;
	ld.global.f32 	%f94, [%rd39+24];
	min.f32 	%f95, %f92, %f94;
	max.f32 	%f96, %f93, %f94;
	ld.global.f32 	%f97, [%rd39+28];
	min.f32 	%f126, %f95, %f97;
	max.f32 	%f127, %f96, %f97;
	add.s64 	%rd52, %rd52, 8;
$L__BB5_8:
	setp.eq.s64 	%p7, %rd14, 0;
	@%p7 bra 	$L__BB5_14;
	and.b64  	%rd55, %rd5, 3;
	setp.lt.u64 	%p8, %rd14, 4;
	@%p8 bra 	$L__BB5_11;
	shl.b64 	%rd40, %rd52, 2;
	add.s64 	%rd41, %rd4, %rd40;
	ld.global.f32 	%f99, [%rd41];
	min.f32 	%f100, %f126, %f99;
	max.f32 	%f101, %f127, %f99;
	ld.global.f32 	%f102, [%rd41+4];
	min.f32 	%f103, %f100, %f102;
	max.f32 	%f104, %f101, %f102;
	ld.global.f32 	%f105, [%rd41+8];
	min.f32 	%f106, %f103, %f105;
	max.f32 	%f107, %f104, %f105;
	ld.global.f32 	%f108, [%rd41+12];
	min.f32 	%f126, %f106, %f108;
	max.f32 	%f127, %f107, %f108;
	add.s64 	%rd52, %rd52, 4;
$L__BB5_11:
	setp.eq.s64 	%p9, %rd55, 0;
	@%p9 bra 	$L__BB5_14;
	shl.b64 	%rd43, %rd52, 2;
	add.s64 	%rd44, %rd30, %rd43;
	add.s64 	%rd56, %rd2, %rd44;
$L__BB5_13:
	.pragma "nounroll";
	ld.global.f32 	%f109, [%rd56];
	min.f32 	%f126, %f126, %f109;
	max.f32 	%f127, %f127, %f109;
	add.s64 	%rd56, %rd56, 4;
	add.s64 	%rd55, %rd55, -1;
	setp.ne.s64 	%p10, %rd55, 0;
	@%p10 bra 	$L__BB5_13;
$L__BB5_14:
	cvta.to.global.u64 	%rd45, %rd27;
	shl.b64 	%rd46, %rd1, 2;
	add.s64 	%rd47, %rd45, %rd46;
	st.global.f32 	[%rd47], %f126;
	cvta.to.global.u64 	%rd48, %rd28;
	add.s64 	%rd49, %rd48, %rd46;
	st.global.f32 	[%rd49], %f127;
$L__BB5_15:
	ret;

}
	// .globl	normalize
.visible .entry normalize(
	.param .u64 .ptr .align 1 normalize_param_0,
	.param .u64 normalize_param_1,
	.param .u64 normalize_param_2,
	.param .u64 .ptr .align 1 normalize_param_3,
	.param .u64 .ptr .align 1 normalize_param_4
)
{
	.reg .pred 	%p<3>;
	.reg .b32 	%r<8>;
	.reg .b32 	%f<7>;
	.reg .b64 	%rd<21>;

	ld.param.u64 	%rd5, [normalize_param_0];
	ld.param.u64 	%rd9, [normalize_param_1];
	ld.param.u64 	%rd6, [normalize_param_2];
	ld.param.u64 	%rd7, [normalize_param_3];
	ld.param.u64 	%rd8, [normalize_param_4];
	mov.u32 	%r1, %ntid.x;
	mov.u32 	%r2, %ctaid.x;
	mov.u32 	%r3, %tid.x;
	mad.lo.s32 	%r4, %r1, %r2, %r3;
	cvt.u64.u32 	%rd1, %r4;
	mul.lo.s64 	%rd10, %rd6, %rd9;
	setp.le.u64 	%p1, %rd10, %rd1;
	@%p1 bra 	$L__BB6_5;
	and.b64  	%rd11, %rd6, -4294967296;
	setp.ne.s64 	%p2, %rd11, 0;
	@%p2 bra 	$L__BB6_3;
	cvt.u32.u64 	%r5, %rd6;
	cvt.u32.u64 	%r6, %rd1;
	div.u32 	%r7, %r6, %r5;
	cvt.u64.u32 	%rd20, %r7;
	bra.uni 	$L__BB6_4;
$L__BB6_3:
	div.u64 	%rd20, %rd1, %rd6;
$L__BB6_4:
	cvta.to.global.u64 	%rd12, %rd5;
	shl.b64 	%rd13, %rd1, 2;
	add.s64 	%rd14, %rd12, %rd13;
	ld.global.f32 	%f1, [%rd14];
	cvta.to.global.u64 	%rd15, %rd7;
	shl.b64 	%rd16, %rd20, 2;
	add.s64 	%rd17, %rd15, %rd16;
	ld.global.f32 	%f2, [%rd17];
	sub.f32 	%f3, %f1, %f2;
	cvta.to.global.u64 	%rd18, %rd8;
	add.s64 	%rd19, %rd18, %rd16;
	ld.global.f32 	%f4, [%rd19];
	sub.f32 	%f5, %f4, %f2;
	div.rn.f32 	%f6, %f3, %f5;
	st.global.f32 	[%rd14], %f6;
$L__BB6_5:
	ret;

}
	// .globl	scale
.visible .entry scale(
	.param .u64 .ptr .align 1 scale_param_0,
	.param .u64 .ptr .align 1 scale_param_1,
	.param .u64 scale_param_2,
	.param .u64 scale_param_3
)
{
	.reg .pred 	%p<3>;
	.reg .b32 	%r<8>;
	.reg .b32 	%f<4>;
	.reg .b64 	%rd<18>;

	ld.param.u64 	%rd5, [scale_param_0];
	ld.param.u64 	%rd6, [scale_param_1];
	ld.param.u64 	%rd8, [scale_param_2];
	ld.param.u64 	%rd7, [scale_param_3];
	mov.u32 	%r1, %ntid.x;
	mov.u32 	%r2, %ctaid.x;
	mov.u32 	%r3, %tid.x;
	mad.lo.s32 	%r4, %r1, %r2, %r3;
	cvt.u64.u32 	%rd1, %r4;
	mul.lo.s64 	%rd9, %rd7, %rd8;
	setp.le.u64 	%p1, %rd9, %rd1;
	@%p1 bra 	$L__BB7_5;
	and.b64  	%rd10, %rd7, -4294967296;
	setp.ne.s64 	%p2, %rd10, 0;
	@%p2 bra 	$L__BB7_3;
	cvt.u32.u64 	%r5, %rd7;
	cvt.u32.u64 	%r6, %rd1;
	div.u32 	%r7, %r6, %r5;
	cvt.u64.u32 	%rd17, %r7;
	bra.uni 	$L__BB7_4;
$L__BB7_3:
	div.u64 	%rd17, %rd1, %rd7;
$L__BB7_4:
	cvta.to.global.u64 	%rd11, %rd6;
	shl.b64 	%rd12, %rd17, 2;
	add.s64 	%rd13, %rd11, %rd12;
	ld.global.f32 	%f1, [%rd13];
	cvta.to.global.u64 	%rd14, %rd5;
	shl.b64 	%rd15, %rd1, 2;
	add.s64 	%rd16, %rd14, %rd15;
	ld.global.f32 	%f2, [%rd16];
	mul.f32 	%f3, %f1, %f2;
	st.global.f32 	[%rd16], %f3;
$L__BB7_5:
	ret;

}


// ===== COMPILED SASS (sm_100) =====

	.target	sm_100

	.elftype	@"ET_EXEC"


//--------------------- .note.nv.tkinfo           --------------------------
	.section	.note.nv.tkinfo,"",@"SHT_NOTE"
	.sectionflags	@"SHF_NOTE_NV_TKINFO"
	.tkinfo
        /*0018*/ 	.word	0x00000002
        /*0030*/ 	.string	""
        /*0030*/ 	.string	"ptxas"
        /*0030*/ 	.string	"Cuda compilation tools, release 13.0, V13.0.88"
        /*0030*/ 	.string	"Build cuda_13.0.r13.0/compiler.36424714_0"
        /*0030*/ 	.string	"-arch sm_100 -m 64 "



//--------------------- .note.nv.cuinfo           --------------------------
	.section	.note.nv.cuinfo,"",@"SHT_NOTE"
	.sectionflags	@"SHF_NOTE_NV_CUINFO"
        /*0018*/ 	.short	0x0002
        /*001a*/ 	.short	0x0064
        /*001c*/ 	.short	0x0082
	.zero		2


//--------------------- .nv.info                  --------------------------
	.section	.nv.info,"",@"SHT_CUDA_INFO"
	.align	4


	//----- nvinfo : EIATTR_REGCOUNT
	.align		4
        /*0000*/ 	.byte	0x04, 0x2f
        /*0002*/ 	.short	(.L_3 - .L_2)
	.align		4
.L_2:
        /*0004*/ 	.word	index@(render_peaks)
        /*0008*/ 	.word	0x0000001f


	//----- nvinfo : EIATTR_FRAME_SIZE
	.align		4
.L_3:
        /*000c*/ 	.byte	0x04, 0x11
        /*000e*/ 	.short	(.L_5 - .L_4)
	.align		4
.L_4:
        /*0010*/ 	.word	index@($__internal_10_$__cuda_sm3x_div_rn_noftz_f32_slowpath)
        /*0014*/ 	.word	0x00000000


	//----- nvinfo : EIATTR_FRAME_SIZE
	.align		4
.L_5:
        /*0018*/ 	.byte	0x04, 0x11
        /*001a*/ 	.short	(.L_7 - .L_6)
	.align		4
.L_6:
        /*001c*/ 	.word	index@($__internal_9_$__cuda_sm20_sqrt_rn_f32_slowpath)
        /*0020*/ 	.word	0x00000000


	//----- nvinfo : EIATTR_FRAME_SIZE
	.align		4
.L_7:
        /*0024*/ 	.byte	0x04, 0x11
        /*0026*/ 	.short	(.L_9 - .L_8)
	.align		4
.L_8:
        /*0028*/ 	.word	index@($__internal_8_$__cuda_sm20_rcp_rn_f32_slowpath)
        /*002c*/ 	.word	0x00000000


	//----- nvinfo : EIATTR_FRAME_SIZE
	.align		4
.L_9:
        /*0030*/ 	.byte	0x04, 0x11
        /*0032*/ 	.short	(.L_11 - .L_10)
	.align		4
.L_10:
        /*0034*/ 	.word	index@($__internal_7_$__cuda_sm20_div_u64)
        /*0038*/ 	.word	0x00000000


	//----- nvinfo : EIATTR_FRAME_SIZE
	.align		4
.L_11:
        /*003c*/ 	.byte	0x04, 0x11
        /*003e*/ 	.short	(.L_13 - .L_12)
	.align		4
.L_12:
        /*0040*/ 	.word	index@(render_peaks)
        /*0044*/ 	.word	0x00000000


	//----- nvinfo : EIATTR_REGCOUNT
	.align		4
.L_13:
        /*0048*/ 	.byte	0x04, 0x2f
        /*004a*/ 	.short	(.L_15 - .L_14)
	.align		4
.L_14:
        /*004c*/ 	.word	index@(render_exp_bkg)
        /*0050*/ 	.word	0x00000012


	//----- nvinfo : EIATTR_FRAME_SIZE
	.align		4
.L_15:
        /*0054*/ 	.byte	0x04, 0x11
        /*0056*/ 	.short	(.L_17 - .L_16)
	.align		4
.L_16:
        /*0058*/ 	.word	index@($__internal_6_$__cuda_sm20_div_u64)
        /*005c*/ 	.word	0x00000000


	//----- nvinfo : EIATTR_FRAME_SIZE
	.align		4
.L_17:
        /*0060*/ 	.byte	0x04, 0x11
        /*0062*/ 	.short	(.L_19 - .L_18)
	.align		4
.L_18:
        /*0064*/ 	.word	index@(render_exp_bkg)
        /*0068*/ 	.word	0x00000000


	//----- nvinfo : EIATTR_REGCOUNT
	.align		4
.L_19:
        /*006c*/ 	.byte	0x04, 0x2f
        /*006e*/ 	.short	(.L_21 - .L_20)
	.align		4
.L_20:
        /*0070*/ 	.word	index@(render_poly_bkg)
        /*0074*/ 	.word	0x00000018


	//----- nvinfo : EIATTR_FRAME_SIZE
	.align		4
.L_21:
        /*0078*/ 	.byte	0x04, 0x11
        /*007a*/ 	.short	(.L_23 - .L_22)
	.align		4
.L_22:
        /*007c*/ 	.word	index@($__internal_5_$__cuda_sm3x_div_rn_noftz_f32_slowpath)
        /*0080*/ 	.word	0x00000000


	//----- nvinfo : EIATTR_FRAME_SIZE
	.align		4
.L_23:
        /*0084*/ 	.byte	0x04, 0x11
        /*0086*/ 	.short	(.L_25 - .L_24)
	.align		4
.L_24:
        /*0088*/ 	.word	index@($__internal_4_$__cuda_sm20_div_u64)
        /*008c*/ 	.word	0x00000000


	//----- nvinfo : EIATTR_FRAME_SIZE
	.align		4
.L_25:
        /*0090*/ 	.byte	0x04, 0x11
        /*0092*/ 	.short	(.L_27 - .L_26)
	.align		4
.L_26:
        /*0094*/ 	.word	index@(render_poly_bkg)
        /*0098*/ 	.word	0x00000000


	//----- nvinfo : EIATTR_REGCOUNT
	.align		4
.L_27:
        /*009c*/ 	.byte	0x04, 0x2f
        /*009e*/ 	.short	(.L_29 - .L_28)
	.align		4
.L_28:
        /*00a0*/ 	.word	index@(render_uniform_noise)
        /*00a4*/ 	.word	0x00000022


	//----- nvinfo : EIATTR_FRAME_SIZE
	.align		4
.L_29:
        /*00a8*/ 	.byte	0x04, 0x11
        /*00aa*/ 	.short	(.L_31 - .L_30)
	.align		4
.L_30:
        /*00ac*/ 	.word	index@(render_uniform_noise)
        /*00b0*/ 	.word	0x00000008


	//----- nvinfo : EIATTR_REGCOUNT
	.align		4
.L_31:
        /*00b4*/ 	.byte	0x04, 0x2f
        /*00b6*/ 	.short	(.L_33 - .L_32)
	.align		4
.L_32:
        /*00b8*/ 	.word	index@(render_gaussian_noise)
        /*00bc*/ 	.word	0x00000022


	//----- nvinfo : EIATTR_FRAME_SIZE
	.align		4
.L_33:
        /*00c0*/ 	.byte	0x04, 0x11
        /*00c2*/ 	.short	(.L_35 - .L_34)
	.align		4
.L_34:
        /*00c4*/ 	.word	index@($__internal_3_$__cuda_sm20_dsqrt_rn_f64_mediumpath_v1)
        /*00c8*/ 	.word	0x00000000


	//----- nvinfo : EIATTR_FRAME_SIZE
	.align		4
.L_35:
        /*00cc*/ 	.byte	0x04, 0x11
        /*00ce*/ 	.short	(.L_37 - .L_36)
	.align		4
.L_36:
        /*00d0*/ 	.word	index@(render_gaussian_noise)
        /*00d4*/ 	.word	0x00000000


	//----- nvinfo : EIATTR_REGCOUNT
	.align		4
.L_37:
        /*00d8*/ 	.byte	0x04, 0x2f
        /*00da*/ 	.short	(.L_39 - .L_38)
	.align		4
.L_38:
        /*00dc*/ 	.word	index@(get_extrema)
        /*00e0*/ 	.word	0x0000001d


	//----- nvinfo : EIATTR_FRAME_SIZE
	.align		4
.L_39:
        /*00e4*/ 	.byte	0x04, 0x11
        /*00e6*/ 	.short	(.L_41 - .L_40)
	.align		4
.L_40:
        /*00e8*/ 	.word	index@(get_extrema)
        /*00ec*/ 	.word	0x00000000


	//----- nvinfo : EIATTR_REGCOUNT
	.align		4
.L_41:
        /*00f0*/ 	.byte	0x04, 0x2f
        /*00f2*/ 	.short	(.L_43 - .L_42)
	.align		4
.L_42:
        /*00f4*/ 	.word	index@(normalize)
        /*00f8*/ 	.word	0x00000012


	//----- nvinfo : EIATTR_FRAME_SIZE
	.align		4
.L_43:
        /*00fc*/ 	.byte	0x04, 0x11
        /*00fe*/ 	.short	(.L_45 - .L_44)
	.align		4
.L_44:
        /*0100*/ 	.word	index@($__internal_2_$__cuda_sm3x_div_rn_noftz_f32_slowpath)
        /*0104*/ 	.word	0x00000000


	//----- nvinfo : EIATTR_FRAME_SIZE
	.align		4
.L_45:
        /*0108*/ 	.byte	0x04, 0x11
        /*010a*/ 	.short	(.L_47 - .L_46)
	.align		4
.L_46:
        /*010c*/ 	.word	index@($__internal_1_$__cuda_sm20_div_u64)
        /*0110*/ 	.word	0x00000000


	//----- nvinfo : EIATTR_FRAME_SIZE
	.align		4
.L_47:
        /*0114*/ 	.byte	0x04, 0x11
        /*0116*/ 	.short	(.L_49 - .L_48)
	.align		4
.L_48:
        /*0118*/ 	.word	index@(normalize)
        /*011c*/ 	.word	0x00000000


	//----- nvinfo : EIATTR_REGCOUNT
	.align		4
.L_49:
        /*0120*/ 	.byte	0x04, 0x2f
        /*0122*/ 	.short	(.L_51 - .L_50)
	.align		4
.L_50:
        /*0124*/ 	.word	index@(scale)
        /*0128*/ 	.word	0x00000012


	//----- nvinfo : EIATTR_FRAME_SIZE
	.align		4
.L_51:
        /*012c*/ 	.byte	0x04, 0x11
        /*012e*/ 	.short	(.L_53 - .L_52)
	.align		4
.L_52:
        /*0130*/ 	.word	index@($__internal_0_$__cuda_sm20_div_u64)
        /*0134*/ 	.word	0x00000000


	//----- nvinfo : EIATTR_FRAME_SIZE
	.align		4
.L_53:
        /*0138*/ 	.byte	0x04, 0x11
        /*013a*/ 	.short	(.L_55 - .L_54)
	.align		4
.L_54:
        /*013c*/ 	.word	index@(scale)
        /*0140*/ 	.word	0x00000000


	//----- nvinfo : EIATTR_MIN_STACK_SIZE
	.align		4
.L_55:
        /*0144*/ 	.byte	0x04, 0x12
        /*0146*/ 	.short	(.L_57 - .L_56)
	.align		4
.L_56:
        /*0148*/ 	.word	index@(scale)
        /*014c*/ 	.word	0x00000000


	//----- nvinfo : EIATTR_MIN_STACK_SIZE
	.align		4
.L_57:
        /*0150*/ 	.byte	0x04, 0x12
        /*0152*/ 	.short	(.L_59 - .L_58)
	.align		4
.L_58:
        /*0154*/ 	.word	index@(normalize)
        /*0158*/ 	.word	0x00000000


	//----- nvinfo : EIATTR_MIN_STACK_SIZE
	.align		4
.L_59:
        /*015c*/ 	.byte	0x04, 0x12
        /*015e*/ 	.short	(.L_61 - .L_60)
	.align		4
.L_60:
        /*0160*/ 	.word	index@(get_extrema)
        /*0164*/ 	.word	0x00000000


	//----- nvinfo : EIATTR_MIN_STACK_SIZE
	.align		4
.L_61:
        /*0168*/ 	.byte	0x04, 0x12
        /*016a*/ 	.short	(.L_63 - .L_62)
	.align		4
.L_62:
        /*016c*/ 	.word	index@(render_gaussian_noise)
        /*0170*/ 	.word	0x00000000


	//----- nvinfo : EIATTR_MIN_STACK_SIZE
	.align		4
.L_63:
        /*0174*/ 	.byte	0x04, 0x12
        /*0176*/ 	.short	(.L_65 - .L_64)
	.align		4
.L_64:
        /*0178*/ 	.word	index@(render_uniform_noise)
        /*017c*/ 	.word	0x00000008


	//----- nvinfo : EIATTR_MIN_STACK_SIZE
	.align		4
.L_65:
        /*0180*/ 	.byte	0x04, 0x12
        /*0182*/ 	.short	(.L_67 - .L_66)
	.align		4
.L_66:
        /*0184*/ 	.word	index@(render_poly_bkg)
        /*0188*/ 	.word	0x00000000


	//----- nvinfo : EIATTR_MIN_STACK_SIZE
	.align		4
.L_67:
        /*018c*/ 	.byte	0x04, 0x12
        /*018e*/ 	.short	(.L_69 - .L_68)
	.align		4
.L_68:
        /*0190*/ 	.word	index@(render_exp_bkg)
        /*0194*/ 	.word	0x00000000


	//----- nvinfo : EIATTR_MIN_STACK_SIZE
	.align		4
.L_69:
        /*0198*/ 	.byte	0x04, 0x12
        /*019a*/ 	.short	(.L_71 - .L_70)
	.align		4
.L_70:
        /*019c*/ 	.word	index@(render_peaks)
        /*01a0*/ 	.word	0x00000000
.L_71:


//--------------------- .nv.compat                --------------------------
	.section	.nv.compat,"",@"SHT_CUDA_COMPAT_INFO"
	.align	4
        /*0000*/ 	.byte	0x02, 0x09, 0x00, 0x00, 0x02, 0x02, 0x01, 0x00, 0x02, 0x05, 0x05, 0x00, 0x03, 0x07, 0x01, 0x01
        /*0010*/ 	.byte	0x02, 0x03, 0x00, 0x00, 0x02, 0x06, 0x01, 0x00, 0x04, 0x0b, 0x08, 0x00, 0x01, 0x00, 0x00, 0x00
        /*0020*/ 	.byte	0x00, 0x00, 0x00, 0x00


//--------------------- .nv.info.scale            --------------------------
	.section	.nv.info.scale,"",@"SHT_CUDA_INFO"
	.sectionflags	@""
	.align	4


	//----- nvinfo : EIATTR_CUDA_API_VERSION
	.align		4
        /*0000*/ 	.byte	0x04, 0x37
        /*0002*/ 	.short	(.L_73 - .L_72)
.L_72:
        /*0004*/ 	.word	0x00000082


	//----- nvinfo : EIATTR_KPARAM_INFO
	.align		4
.L_73:
        /*0008*/ 	.byte	0x04, 0x17
        /*000a*/ 	.short	(.L_75 - .L_74)
.L_74:
        /*000c*/ 	.word	0x00000000
        /*0010*/ 	.short	0x0003
        /*0012*/ 	.short	0x0018
        /*0014*/ 	.byte	0x00, 0xf0, 0x21, 0x00


	//----- nvinfo : EIATTR_KPARAM_INFO
	.align		4
.L_75:
        /*0018*/ 	.byte	0x04, 0x17
        /*001a*/ 	.short	(.L_77 - .L_76)
.L_76:
        /*001c*/ 	.word	0x00000000
        /*0020*/ 	.short	0x0002
        /*0022*/ 	.short	0x0010
        /*0024*/ 	.byte	0x00, 0xf0, 0x21, 0x00


	//----- nvinfo : EIATTR_KPARAM_INFO
	.align		4
.L_77:
        /*0028*/ 	.byte	0x04, 0x17
        /*002a*/ 	.short	(.L_79 - .L_78)
.L_78:
        /*002c*/ 	.word	0x00000000
        /*0030*/ 	.short	0x0001
        /*0032*/ 	.short	0x0008
        /*0034*/ 	.byte	0x00, 0xf5, 0x21, 0x00


	//----- nvinfo : EIATTR_KPARAM_INFO
	.align		4
.L_79:
        /*0038*/ 	.byte	0x04, 0x17
        /*003a*/ 	.short	(.L_81 - .L_80)
.L_80:
        /*003c*/ 	.word	0x00000000
        /*0040*/ 	.short	0x0000
        /*0042*/ 	.short	0x0000
        /*0044*/ 	.byte	0x00, 0xf5, 0x21, 0x00


	//----- nvinfo : EIATTR_SPARSE_MMA_MASK
	.align		4
.L_81:
        /*0048*/ 	.byte	0x03, 0x50
        /*004a*/ 	.short	0x0000


	//----- nvinfo : EIATTR_MAXREG_COUNT
	.align		4
        /*004c*/ 	.byte	0x03, 0x1b
        /*004e*/ 	.short	0x00ff


	//----- nvinfo : EIATTR_MERCURY_ISA_VERSION
	.align		4
        /*0050*/ 	.byte	0x03, 0x5f
        /*0052*/ 	.short	0x0101


	//----- nvinfo : EIATTR_VRC_CTA_INIT_COUNT
	.align		4
        /*0054*/ 	.byte	0x02, 0x4a
	.zero		1
	.zero		1


	//----- nvinfo : EIATTR_EXIT_INSTR_OFFSETS
	.align		4
        /*0058*/ 	.byte	0x04, 0x1c
        /*005a*/ 	.short	(.L_83 - .L_82)


	//   ....[0]....
.L_82:
        /*005c*/ 	.word	0x000000d0


	//   ....[1]....
        /*0060*/ 	.word	0x00000300


	//----- nvinfo : EIATTR_CRS_STACK_SIZE
	.align		4
.L_83:
        /*0064*/ 	.byte	0x04, 0x1e
        /*0066*/ 	.short	(.L_85 - .L_84)
.L_84:
        /*0068*/ 	.word	0x00000000


	//----- nvinfo : EIATTR_CBANK_PARAM_SIZE
	.align		4
.L_85:
        /*006c*/ 	.byte	0x03, 0x19
        /*006e*/ 	.short	0x0020


	//----- nvinfo : EIATTR_PARAM_CBANK
	.align		4
        /*0070*/ 	.byte	0x04, 0x0a
        /*0072*/ 	.short	(.L_87 - .L_86)
	.align		4
.L_86:
        /*0074*/ 	.word	index@(.nv.constant0.scale)
        /*0078*/ 	.short	0x0380
        /*007a*/ 	.short	0x0020


	//----- nvinfo : EIATTR_SW_WAR
	.align		4
.L_87:
        /*007c*/ 	.byte	0x04, 0x36
        /*007e*/ 	.short	(.L_89 - .L_88)
.L_88:
        /*0080*/ 	.word	0x00000008
.L_89:


//--------------------- .nv.info.normalize        --------------------------
	.section	.nv.info.normalize,"",@"SHT_CUDA_INFO"
	.sectionflags	@""
	.align	4


	//----- nvinfo : EIATTR_CUDA_API_VERSION
	.align		4
        /*0000*/ 	.byte	0x04, 0x37
        /*0002*/ 	.short	(.L_91 - .L_90)
.L_90:
        /*0004*/ 	.word	0x00000082


	//----- nvinfo : EIATTR_KPARAM_INFO
	.align		4
.L_91:
        /*0008*/ 	.byte	0x04, 0x17
        /*000a*/ 	.short	(.L_93 - .L_92)
.L_92:
        /*000c*/ 	.word	0x00000000
        /*0010*/ 	.short	0x0004
        /*0012*/ 	.short	0x0020
        /*0014*/ 	.byte	0x00, 0xf5, 0x21, 0x00


	//----- nvinfo : EIATTR_KPARAM_INFO
	.align		4
.L_93:
        /*0018*/ 	.byte	0x04, 0x17
        /*001a*/ 	.short	(.L_95 - .L_94)
.L_94:
        /*001c*/ 	.word	0x00000000
        /*0020*/ 	.short	0x0003
        /*0022*/ 	.short	0x0018
        /*0024*/ 	.byte	0x00, 0xf5, 0x21, 0x00


	//----- nvinfo : EIATTR_KPARAM_INFO
	.align		4
.L_95:
        /*0028*/ 	.byte	0x04, 0x17
        /*002a*/ 	.short	(.L_97 - .L_96)
.L_96:
        /*002c*/ 	.word	0x00000000
        /*0030*/ 	.short	0x0002
        /*0032*/ 	.short	0x0010
        /*0034*/ 	.byte	0x00, 0xf0, 0x21, 0x00


	//----- nvinfo : EIATTR_KPARAM_INFO
	.align		4
.L_97:
        /*0038*/ 	.byte	0x04, 0x17
        /*003a*/ 	.short	(.L_99 - .L_98)
.L_98:
        /*003c*/ 	.word	0x00000000
        /*0040*/ 	.short	0x0001
        /*0042*/ 	.short	0x0008
        /*0044*/ 	.byte	0x00, 0xf0, 0x21, 0x00


	//----- nvinfo : EIATTR_KPARAM_INFO
	.align		4
.L_99:
        /*0048*/ 	.byte	0x04, 0x17
        /*004a*/ 	.short	(.L_101 - .L_100)
.L_100:
        /*004c*/ 	.word	0x00000000
        /*0050*/ 	.short	0x0000
        /*0052*/ 	.short	0x0000
        /*0054*/ 	.byte	0x00, 0xf5, 0x21, 0x00


	//----- nvinfo : EIATTR_SPARSE_MMA_MASK
	.align		4
.L_101:
        /*0058*/ 	.byte	0x03, 0x50
        /*005a*/ 	.short	0x0000


	//----- nvinfo : EIATTR_MAXREG_COUNT
	.align		4
        /*005c*/ 	.byte	0x03, 0x1b
        /*005e*/ 	.short	0x00ff


	//----- nvinfo : EIATTR_MERCURY_ISA_VERSION
	.align		4
        /*0060*/ 	.byte	0x03, 0x5f
        /*0062*/ 	.short	0x0101


	//----- nvinfo : EIATTR_VRC_CTA_INIT_COUNT
	.align		4
        /*0064*/ 	.byte	0x02, 0x4a
	.zero		1
	.zero		1


	//----- nvinfo : EIATTR_EXIT_INSTR_OFFSETS
	.align		4
        /*0068*/ 	.byte	0x04, 0x1c
        /*006a*/ 	.short	(.L_103 - .L_102)


	//   ....[0]....
.L_102:
        /*006c*/ 	.word	0x000000e0


	//   ....[1]....
        /*0070*/ 	.word	0x00000460


	//----- nvinfo : EIATTR_CRS_STACK_SIZE
	.align		4
.L_103:
        /*0074*/ 	.byte	0x04, 0x1e
        /*0076*/ 	.short	(.L_105 - .L_104)
.L_104:
        /*0078*/ 	.word	0x00000000


	//----- nvinfo : EIATTR_CBANK_PARAM_SIZE
	.align		4
.L_105:
        /*007c*/ 	.byte	0x03, 0x19
        /*007e*/ 	.short	0x0028


	//----- nvinfo : EIATTR_PARAM_CBANK
	.align		4
        /*0080*/ 	.byte	0x04, 0x0a
        /*0082*/ 	.short	(.L_107 - .L_106)
	.align		4
.L_106:
        /*0084*/ 	.word	index@(.nv.constant0.normalize)
        /*0088*/ 	.short	0x0380
        /*008a*/ 	.short	0x0028


	//----- nvinfo : EIATTR_SW_WAR
	.align		4
.L_107:
        /*008c*/ 	.byte	0x04, 0x36
        /*008e*/ 	.short	(.L_109 - .L_108)
.L_108:
        /*0090*/ 	.word	0x00000008
.L_109:


//--------------------- .nv.info.get_extrema      --------------------------
	.section	.nv.info.get_extrema,"",@"SHT_CUDA_INFO"
	.sectionflags	@""
	.align	4


	//----- nvinfo : EIATTR_CUDA_API_VERSION
	.align		4
        /*0000*/ 	.byte	0x04, 0x37
        /*0002*/ 	.short	(.L_111 - .L_110)
.L_110:
        /*0004*/ 	.word	0x00000082


	//----- nvinfo : EIATTR_KPARAM_INFO
	.align		4
.L_111:
        /*0008*/ 	.byte	0x04, 0x17
        /*000a*/ 	.short	(.L_113 - .L_112)
.L_112:
        /*000c*/ 	.word	0x00000000
        /*0010*/ 	.short	0x0004
        /*0012*/ 	.short	0x0020
        /*0014*/ 	.byte	0x00, 0xf5, 0x21, 0x00


	//----- nvinfo : EIATTR_KPARAM_INFO
	.align		4
.L_113:
        /*0018*/ 	.byte	0x04, 0x17
        /*001a*/ 	.short	(.L_115 - .L_114)
.L_114:
        /*001c*/ 	.word	0x00000000
        /*0020*/ 	.short	0x0003
        /*0022*/ 	.short	0x0018
        /*0024*/ 	.byte	0x00, 0xf5, 0x21, 0x00


	//----- nvinfo : EIATTR_KPARAM_INFO
	.align		4
.L_115:
        /*0028*/ 	.byte	0x04, 0x17
        /*002a*/ 	.short	(.L_117 - .L_116)
.L_116:
        /*002c*/ 	.word	0x00000000
        /*0030*/ 	.short	0x0002
        /*0032*/ 	.short	0x0010
        /*0034*/ 	.byte	0x00, 0xf0, 0x21, 0x00


	//----- nvinfo : EIATTR_KPARAM_INFO
	.align		4
.L_117:
        /*0038*/ 	.byte	0x04, 0x17
        /*003a*/ 	.short	(.L_119 - .L_118)
.L_118:
        /*003c*/ 	.word	0x00000000
        /*0040*/ 	.short	0x0001
        /*0042*/ 	.short	0x0008
        /*0044*/ 	.byte	0x00, 0xf0, 0x21, 0x00


	//----- nvinfo : EIATTR_KPARAM_INFO
	.align		4
.L_119:
        /*0048*/ 	.byte	0x04, 0x17
        /*004a*/ 	.short	(.L_121 - .L_120)
.L_120:
        /*004c*/ 	.word	0x00000000
        /*0050*/ 	.short	0x0000
        /*0052*/ 	.short	0x0000
        /*0054*/ 	.byte	0x00, 0xf5, 0x21, 0x00


	//----- nvinfo : EIATTR_SPARSE_MMA_MASK
	.align		4
.L_121:
        /*0058*/ 	.byte	0x03, 0x50
        /*005a*/ 	.short	0x0000


	//----- nvinfo : EIATTR_MAXREG_COUNT
	.align		4
        /*005c*/ 	.byte	0x03, 0x1b
        /*005e*/ 	.short	0x00ff


	//----- nvinfo : EIATTR_MERCURY_ISA_VERSION
	.align		4
        /*0060*/ 	.byte	0x03, 0x5f
        /*0062*/ 	.short	0x0101


	//----- nvinfo : EIATTR_VRC_CTA_INIT_COUNT
	.align		4
        /*0064*/ 	.byte	0x02, 0x4a
	.zero		1
	.zero		1


	//----- nvinfo : EIATTR_EXIT_INSTR_OFFSETS
	.align		4
        /*0068*/ 	.byte	0x04, 0x1c
        /*006a*/ 	.short	(.L_123 - .L_122)


	//   ....[0]....
.L_122:
        /*006c*/ 	.word	0x00000080


	//   ....[1]....
        /*0070*/ 	.word	0x000009c0


	//----- nvinfo : EIATTR_CBANK_PARAM_SIZE
	.align		4
.L_123:
        /*0074*/ 	.byte	0x03, 0x19
        /*0076*/ 	.short	0x0028


	//----- nvinfo : EIATTR_PARAM_CBANK
	.align		4
        /*0078*/ 	.byte	0x04, 0x0a
        /*007a*/ 	.short	(.L_125 - .L_124)
	.align		4
.L_124:
        /*007c*/ 	.word	index@(.nv.constant0.get_extrema)
        /*0080*/ 	.short	0x0380
        /*0082*/ 	.short	0x0028


	//----- nvinfo : EIATTR_SW_WAR
	.align		4
.L_125:
        /*0084*/ 	.byte	0x04, 0x36
        /*0086*/ 	.short	(.L_127 - .L_126)
.L_126:
        /*0088*/ 	.word	0x00000008
.L_127:


//--------------------- .nv.info.render_gaussian_noise --------------------------
	.section	.nv.info.render_gaussian_noise,"",@"SHT_CUDA_INFO"
	.sectionflags	@""
	.align	4


	//----- nvinfo : EIATTR_CUDA_API_VERSION
	.align		4
        /*0000*/ 	.byte	0x04, 0x37
        /*0002*/ 	.short	(.L_129 - .L_128)
.L_128:
        /*0004*/ 	.word	0x00000082


	//----- nvinfo : EIATTR_KPARAM_INFO
	.align		4
.L_129:
        /*0008*/ 	.byte	0x04, 0x17
        /*000a*/ 	.short	(.L_131 - .L_130)
.L_130:
        /*000c*/ 	.word	0x00000000
        /*0010*/ 	.short	0x0004
        /*0012*/ 	.short	0x0020
        /*0014*/ 	.byte	0x00, 0xf0, 0x21, 0x00


	//----- nvinfo : EIATTR_KPARAM_INFO
	.align		4
.L_131:
        /*0018*/ 	.byte	0x04, 0x17
        /*001a*/ 	.short	(.L_133 - .L_132)
.L_132:
        /*001c*/ 	.word	0x00000000
        /*0020*/ 	.short	0x0003
        /*0022*/ 	.short	0x0018
        /*0024*/ 	.byte	0x00, 0xf0, 0x21, 0x00


	//----- nvinfo : EIATTR_KPARAM_INFO
	.align		4
.L_133:
        /*0028*/ 	.byte	0x04, 0x17
        /*002a*/ 	.short	(.L_135 - .L_134)
.L_134:
        /*002c*/ 	.word	0x00000000
        /*0030*/ 	.short	0x0002
        /*0032*/ 	.short	0x0010
        /*0034*/ 	.byte	0x00, 0xf5, 0x21, 0x00


	//----- nvinfo : EIATTR_KPARAM_INFO
	.align		4
.L_135:
        /*0038*/ 	.byte	0x04, 0x17
        /*003a*/ 	.short	(.L_137 - .L_136)
.L_136:
        /*003c*/ 	.word	0x00000000
        /*0040*/ 	.short	0x0001
        /*0042*/ 	.short	0x0008
        /*0044*/ 	.byte	0x00, 0xf5, 0x21, 0x00


	//----- nvinfo : EIATTR_KPARAM_INFO
	.align		4
.L_137:
        /*0048*/ 	.byte	0x04, 0x17
        /*004a*/ 	.short	(.L_139 - .L_138)
.L_138:
        /*004c*/ 	.word	0x00000000
        /*0050*/ 	.short	0x0000
        /*0052*/ 	.short	0x0000
        /*0054*/ 	.byte	0x00, 0xf5, 0x21, 0x00


	//----- nvinfo : EIATTR_SPARSE_MMA_MASK
	.align		4
.L_139:
        /*0058*/ 	.byte	0x03, 0x50
        /*005a*/ 	.short	0x0000


	//----- nvinfo : EIATTR_MAXREG_COUNT
	.align		4
        /*005c*/ 	.byte	0x03, 0x1b
        /*005e*/ 	.short	0x00ff


	//----- nvinfo : EIATTR_MERCURY_ISA_VERSION
	.align		4
        /*0060*/ 	.byte	0x03, 0x5f
        /*0062*/ 	.short	0x0101


	//----- nvinfo : EIATTR_VRC_CTA_INIT_COUNT
	.align		4
        /*0064*/ 	.byte	0x02, 0x4a
	.zero		1
	.zero		1


	//----- nvinfo : EIATTR_EXIT_INSTR_OFFSETS
	.align		4
        /*0068*/ 	.byte	0x04, 0x1c
        /*006a*/ 	.short	(.L_141 - .L_140)


	//   ....[0]....
.L_140:
        /*006c*/ 	.word	0x00000080


	//   ....[1]....
        /*0070*/ 	.word	0x00000150


	//   ....[2]....
        /*0074*/ 	.word	0x00001050


	//----- nvinfo : EIATTR_CRS_STACK_SIZE
	.align		4
.L_141:
        /*0078*/ 	.byte	0x04, 0x1e
        /*007a*/ 	.short	(.L_143 - .L_142)
.L_142:
        /*007c*/ 	.word	0x00000000


	//----- nvinfo : EIATTR_CBANK_PARAM_SIZE
	.align		4
.L_143:
        /*0080*/ 	.byte	0x03, 0x19
        /*0082*/ 	.short	0x0028


	//----- nvinfo : EIATTR_PARAM_CBANK
	.align		4
        /*0084*/ 	.byte	0x04, 0x0a
        /*0086*/ 	.short	(.L_145 - .L_144)
	.align		4
.L_144:
        /*0088*/ 	.word	index@(.nv.constant0.render_gaussian_noise)
        /*008c*/ 	.short	0x0380
        /*008e*/ 	.short	0x0028


	//----- nvinfo : EIATTR_SW_WAR
	.align		4
.L_145:
        /*0090*/ 	.byte	0x04, 0x36
        /*0092*/ 	.short	(.L_147 - .L_146)
.L_146:
        /*0094*/ 	.word	0x00000008
.L_147:


//--------------------- .nv.info.render_uniform_noise --------------------------
	.section	.nv.info.render_uniform_noise,"",@"SHT_CUDA_INFO"
	.sectionflags	@""
	.align	4


	//----- nvinfo : EIATTR_CUDA_API_VERSION
	.align		4
        /*0000*/ 	.byte	0x04, 0x37
        /*0002*/ 	.short	(.L_149 - .L_148)
.L_148:
        /*0004*/ 	.word	0x00000082


	//----- nvinfo : EIATTR_KPARAM_INFO
	.align		4
.L_149:
        /*0008*/ 	.byte	0x04, 0x17
        /*000a*/ 	.short	(.L_151 - .L_150)
.L_150:
        /*000c*/ 	.word	0x00000000
        /*0010*/ 	.short	0x0004
        /*0012*/ 	.short	0x0028
        /*0014*/ 	.byte	0x00, 0xf0, 0x21, 0x00


	//----- nvinfo : EIATTR_KPARAM_INFO
	.align		4
.L_151:
        /*0018*/ 	.byte	0x04, 0x17
        /*001a*/ 	.short	(.L_153 - .L_152)
.L_152:
        /*001c*/ 	.word	0x00000000
        /*0020*/ 	.short	0x0003
        /*0022*/ 	.short	0x0020
        /*0024*/ 	.byte	0x00, 0xf0, 0x21, 0x00


	//----- nvinfo : EIATTR_KPARAM_INFO
	.align		4
.L_153:
        /*0028*/ 	.byte	0x04, 0x17
        /*002a*/ 	.short	(.L_155 - .L_154)
.L_154:
        /*002c*/ 	.word	0x00000000
        /*0030*/ 	.short	0x0002
        /*0032*/ 	.short	0x0018
        /*0034*/ 	.byte	0x00, 0xf5, 0x21, 0x00


	//----- nvinfo : EIATTR_KPARAM_INFO
	.align		4
.L_155:
        /*0038*/ 	.byte	0x04, 0x17
        /*003a*/ 	.short	(.L_157 - .L_156)
.L_156:
        /*003c*/ 	.word	0x00000000
        /*0040*/ 	.short	0x0001
        /*0042*/ 	.short	0x0008
        /*0044*/ 	.byte	0x00, 0xf0, 0x41, 0x00


	//----- nvinfo : EIATTR_KPARAM_INFO
	.align		4
.L_157:
        /*0048*/ 	.byte	0x04, 0x17
        /*004a*/ 	.short	(.L_159 - .L_158)
.L_158:
        /*004c*/ 	.word	0x00000000
        /*0050*/ 	.short	0x0000
        /*0052*/ 	.short	0x0000
        /*0054*/ 	.byte	0x00, 0xf5, 0x21, 0x00


	//----- nvinfo : EIATTR_SPARSE_MMA_MASK
	.align		4
.L_159:
        /*0058*/ 	.byte	0x03, 0x50
        /*005a*/ 	.short	0x0000


	//----- nvinfo : EIATTR_MAXREG_COUNT
	.align		4
        /*005c*/ 	.byte	0x03, 0x1b
        /*005e*/ 	.short	0x00ff


	//----- nvinfo : EIATTR_EXTERNS
	.align		4
        /*0060*/ 	.byte	0x04, 0x0f
        /*0062*/ 	.short	(.L_161 - .L_160)


	//   ....[0]....
	.align		4
.L_160:
        /*0064*/ 	.word	index@(vprintf)


	//----- nvinfo : EIATTR_MERCURY_ISA_VERSION
	.align		4
.L_161:
        /*0068*/ 	.byte	0x03, 0x5f
        /*006a*/ 	.short	0x0101


	//----- nvinfo : EIATTR_VRC_CTA_INIT_COUNT
	.align		4
        /*006c*/ 	.byte	0x02, 0x4a
	.zero		1
	.zero		1


	//----- nvinfo : EIATTR_SYSCALL_OFFSETS
	.align		4
        /*0070*/ 	.byte	0x04, 0x46
        /*0072*/ 	.short	(.L_163 - .L_162)


	//   ....[0]....
.L_162:
        /*0074*/ 	.word	0x00000540


	//   ....[1]....
        /*0078*/ 	.word	0x000009b0


	//   ....[2]....
        /*007c*/ 	.word	0x00000cb0


	//----- nvinfo : EIATTR_EXIT_INSTR_OFFSETS
	.align		4
.L_163:
        /*0080*/ 	.byte	0x04, 0x1c
        /*0082*/ 	.short	(.L_165 - .L_164)


	//   ....[0]....
.L_164:
        /*0084*/ 	.word	0x000000d0


	//   ....[1]....
        /*0088*/ 	.word	0x000001a0


	//   ....[2]....
        /*008c*/ 	.word	0x00000610


	//   ....[3]....
        /*0090*/ 	.word	0x00000d40


	//----- nvinfo : EIATTR_CRS_STACK_SIZE
	.align		4
.L_165:
        /*0094*/ 	.byte	0x04, 0x1e
        /*0096*/ 	.short	(.L_167 - .L_166)
.L_166:
        /*0098*/ 	.word	0x00000000


	//----- nvinfo : EIATTR_CBANK_PARAM_SIZE
	.align		4
.L_167:
        /*009c*/ 	.byte	0x03, 0x19
        /*009e*/ 	.short	0x0030


	//----- nvinfo : EIATTR_PARAM_CBANK
	.align		4
        /*00a0*/ 	.byte	0x04, 0x0a
        /*00a2*/ 	.short	(.L_169 - .L_168)
	.align		4
.L_168:
        /*00a4*/ 	.word	index@(.nv.constant0.render_uniform_noise)
        /*00a8*/ 	.short	0x0380
        /*00aa*/ 	.short	0x0030


	//----- nvinfo : EIATTR_SW_WAR
	.align		4
.L_169:
        /*00ac*/ 	.byte	0x04, 0x36
        /*00ae*/ 	.short	(.L_171 - .L_170)
.L_170:
        /*00b0*/ 	.word	0x00000008
.L_171:


//--------------------- .nv.info.render_poly_bkg  --------------------------
	.section	.nv.info.render_poly_bkg,"",@"SHT_CUDA_INFO"
	.sectionflags	@""
	.align	4


	//----- nvinfo : EIATTR_CUDA_API_VERSION
	.align		4
        /*0000*/ 	.byte	0x04, 0x37
        /*0002*/ 	.short	(.L_173 - .L_172)
.L_172:
        /*0004*/ 	.word	0x00000082


	//----- nvinfo : EIATTR_KPARAM_INFO
	.align		4
.L_173:
        /*0008*/ 	.byte	0x04, 0x17
        /*000a*/ 	.short	(.L_175 - .L_174)
.L_174:
        /*000c*/ 	.word	0x00000000
        /*0010*/ 	.short	0x0005
        /*0012*/ 	.short	0x0028
        /*0014*/ 	.byte	0x00, 0xf0, 0x21, 0x00


	//----- nvinfo : EIATTR_KPARAM_INFO
	.align		4
.L_175:
        /*0018*/ 	.byte	0x04, 0x17
        /*001a*/ 	.short	(.L_177 - .L_176)
.L_176:
        /*001c*/ 	.word	0x00000000
        /*0020*/ 	.short	0x0004
        /*0022*/ 	.short	0x0020
        /*0024*/ 	.byte	0x00, 0xf0, 0x21, 0x00


	//----- nvinfo : EIATTR_KPARAM_INFO
	.align		4
.L_177:
        /*0028*/ 	.byte	0x04, 0x17
        /*002a*/ 	.short	(.L_179 - .L_178)
.L_178:
        /*002c*/ 	.word	0x00000000
        /*0030*/ 	.short	0x0003
        /*0032*/ 	.short	0x0018
        /*0034*/ 	.byte	0x00, 0xf0, 0x21, 0x00


	//----- nvinfo : EIATTR_KPARAM_INFO
	.align		4
.L_179:
        /*0038*/ 	.byte	0x04, 0x17
        /*003a*/ 	.short	(.L_181 - .L_180)
.L_180:
        /*003c*/ 	.word	0x00000000
        /*0040*/ 	.short	0x0002
        /*0042*/ 	.short	0x0010
        /*0044*/ 	.byte	0x00, 0xf5, 0x21, 0x00


	//----- nvinfo : EIATTR_KPARAM_INFO
	.align		4
.L_181:
        /*0048*/ 	.byte	0x04, 0x17
        /*004a*/ 	.short	(.L_183 - .L_182)
.L_182:
        /*004c*/ 	.word	0x00000000
        /*0050*/ 	.short	0x0001
        /*0052*/ 	.short	0x0008
        /*0054*/ 	.byte	0x00, 0xf5, 0x21, 0x00


	//----- nvinfo : EIATTR_KPARAM_INFO
	.align		4
.L_183:
        /*0058*/ 	.byte	0x04, 0x17
        /*005a*/ 	.short	(.L_185 - .L_184)
.L_184:
        /*005c*/ 	.word	0x00000000
        /*0060*/ 	.short	0x0000
        /*0062*/ 	.short	0x0000
        /*0064*/ 	.byte	0x00, 0xf5, 0x21, 0x00


	//----- nvinfo : EIATTR_SPARSE_MMA_MASK
	.align		4
.L_185:
        /*0068*/ 	.byte	0x03, 0x50
        /*006a*/ 	.short	0x0000


	//----- nvinfo : EIATTR_MAXREG_COUNT
	.align		4
        /*006c*/ 	.byte	0x03, 0x1b
        /*006e*/ 	.short	0x00ff


	//----- nvinfo : EIATTR_MERCURY_ISA_VERSION
	.align		4
        /*0070*/ 	.byte	0x03, 0x5f
        /*0072*/ 	.short	0x0101


	//----- nvinfo : EIATTR_VRC_CTA_INIT_COUNT
	.align		4
        /*0074*/ 	.byte	0x02, 0x4a
	.zero		1
	.zero		1


	//----- nvinfo : EIATTR_EXIT_INSTR_OFFSETS
	.align		4
        /*0078*/ 	.byte	0x04, 0x1c
        /*007a*/ 	.short	(.L_187 - .L_186)


	//   ....[0]....
.L_186:
        /*007c*/ 	.word	0x000000e0


	//   ....[1]....
        /*0080*/ 	.word	0x00001380


	//----- nvinfo : EIATTR_CRS_STACK_SIZE
	.align		4
.L_187:
        /*0084*/ 	.byte	0x04, 0x1e
        /*0086*/ 	.short	(.L_189 - .L_188)
.L_188:
        /*0088*/ 	.word	0x00000000


	//----- nvinfo : EIATTR_CBANK_PARAM_SIZE
	.align		4
.L_189:
        /*008c*/ 	.byte	0x03, 0x19
        /*008e*/ 	.short	0x0030


	//----- nvinfo : EIATTR_PARAM_CBANK
	.align		4
        /*0090*/ 	.byte	0x04, 0x0a
        /*0092*/ 	.short	(.L_191 - .L_190)
	.align		4
.L_190:
        /*0094*/ 	.word	index@(.nv.constant0.render_poly_bkg)
        /*0098*/ 	.short	0x0380
        /*009a*/ 	.short	0x0030


	//----- nvinfo : EIATTR_SW_WAR
	.align		4
.L_191:
        /*009c*/ 	.byte	0x04, 0x36
        /*009e*/ 	.short	(.L_193 - .L_192)
.L_192:
        /*00a0*/ 	.word	0x00000008
.L_193:


//--------------------- .nv.info.render_exp_bkg   --------------------------
	.section	.nv.info.render_exp_bkg,"",@"SHT_CUDA_INFO"
	.sectionflags	@""
	.align	4


	//----- nvinfo : EIATTR_CUDA_API_VERSION
	.align		4
        /*0000*/ 	.byte	0x04, 0x37
        /*0002*/ 	.short	(.L_195 - .L_194)
.L_194:
        /*0004*/ 	.word	0x00000082


	//----- nvinfo : EIATTR_KPARAM_INFO
	.align		4
.L_195:
        /*0008*/ 	.byte	0x04, 0x17
        /*000a*/ 	.short	(.L_197 - .L_196)
.L_196:
        /*000c*/ 	.word	0x00000000
        /*0010*/ 	.short	0x0004
        /*0012*/ 	.short	0x0020
        /*0014*/ 	.byte	0x00, 0xf0, 0x21, 0x00


	//----- nvinfo : EIATTR_KPARAM_INFO
	.align		4
.L_197:
        /*0018*/ 	.byte	0x04, 0x17
        /*001a*/ 	.short	(.L_199 - .L_198)
.L_198:
        /*001c*/ 	.word	0x00000000
        /*0020*/ 	.short	0x0003
        /*0022*/ 	.short	0x0018
        /*0024*/ 	.byte	0x00, 0xf0, 0x21, 0x00


	//----- nvinfo : EIATTR_KPARAM_INFO
	.align		4
.L_199:
        /*0028*/ 	.byte	0x04, 0x17
        /*002a*/ 	.short	(.L_201 - .L_200)
.L_200:
        /*002c*/ 	.word	0x00000000
        /*0030*/ 	.short	0x0002
        /*0032*/ 	.short	0x0010
        /*0034*/ 	.byte	0x00, 0xf5, 0x21, 0x00


	//----- nvinfo : EIATTR_KPARAM_INFO
	.align		4
.L_201:
        /*0038*/ 	.byte	0x04, 0x17
        /*003a*/ 	.short	(.L_203 - .L_202)
.L_202:
        /*003c*/ 	.word	0x00000000
        /*0040*/ 	.short	0x0001
        /*0042*/ 	.short	0x0008
        /*0044*/ 	.byte	0x00, 0xf5, 0x21, 0x00


	//----- nvinfo : EIATTR_KPARAM_INFO
	.align		4
.L_203:
        /*0048*/ 	.byte	0x04, 0x17
        /*004a*/ 	.short	(.L_205 - .L_204)
.L_204:
        /*004c*/ 	.word	0x00000000
        /*0050*/ 	.short	0x0000
        /*0052*/ 	.short	0x0000
        /*0054*/ 	.byte	0x00, 0xf5, 0x21, 0x00


	//----- nvinfo : EIATTR_SPARSE_MMA_MASK
	.align		4
.L_205:
        /*0058*/ 	.byte	0x03, 0x50
        /*005a*/ 	.short	0x0000


	//----- nvinfo : EIATTR_MAXREG_COUNT
	.align		4
        /*005c*/ 	.byte	0x03, 0x1b
        /*005e*/ 	.short	0x00ff


	//----- nvinfo : EIATTR_MERCURY_ISA_VERSION
	.align		4
        /*0060*/ 	.byte	0x03, 0x5f
        /*0062*/ 	.short	0x0101


	//----- nvinfo : EIATTR_VRC_CTA_INIT_COUNT
	.align		4
        /*0064*/ 	.byte	0x02, 0x4a
	.zero		1
	.zero		1


	//----- nvinfo : EIATTR_EXIT_INSTR_OFFSETS
	.align		4
        /*0068*/ 	.byte	0x04, 0x1c
        /*006a*/ 	.short	(.L_207 - .L_206)


	//   ....[0]....
.L_206:
        /*006c*/ 	.word	0x000000e0


	//   ....[1]....
        /*0070*/ 	.word	0x00000480


	//----- nvinfo : EIATTR_CRS_STACK_SIZE
	.align		4
.L_207:
        /*0074*/ 	.byte	0x04, 0x1e
        /*0076*/ 	.short	(.L_209 - .L_208)
.L_208:
        /*0078*/ 	.word	0x00000000


	//----- nvinfo : EIATTR_CBANK_PARAM_SIZE
	.align		4
.L_209:
        /*007c*/ 	.byte	0x03, 0x19
        /*007e*/ 	.short	0x0028


	//----- nvinfo : EIATTR_PARAM_CBANK
	.align		4
        /*0080*/ 	.byte	0x04, 0x0a
        /*0082*/ 	.short	(.L_211 - .L_210)
	.align		4
.L_210:
        /*0084*/ 	.word	index@(.nv.constant0.render_exp_bkg)
        /*0088*/ 	.short	0x0380
        /*008a*/ 	.short	0x0028


	//----- nvinfo : EIATTR_SW_WAR
	.align		4
.L_211:
        /*008c*/ 	.byte	0x04, 0x36
        /*008e*/ 	.short	(.L_213 - .L_212)
.L_212:
        /*0090*/ 	.word	0x00000008
.L_213:


//--------------------- .nv.info.render_peaks     --------------------------
	.section	.nv.info.render_peaks,"",@"SHT_CUDA_INFO"
	.sectionflags	@""
	.align	4


	//----- nvinfo : EIATTR_CUDA_API_VERSION
	.align		4
        /*0000*/ 	.byte	0x04, 0x37
        /*0002*/ 	.short	(.L_215 - .L_214)
.L_214:
        /*0004*/ 	.word	0x00000082


	//----- nvinfo : EIATTR_KPARAM_INFO
	.align		4
.L_215:
        /*0008*/ 	.byte	0x04, 0x17
        /*000a*/ 	.short	(.L_217 - .L_216)
.L_216:
        /*000c*/ 	.word	0x00000000
        /*0010*/ 	.short	0x0005
        /*0012*/ 	.short	0x0048
        /*0014*/ 	.byte	0x00, 0xf0, 0x21, 0x00


	//----- nvinfo : EIATTR_KPARAM_INFO
	.align		4
.L_217:
        /*0018*/ 	.byte	0x04, 0x17
        /*001a*/ 	.short	(.L_219 - .L_218)
.L_218:
        /*001c*/ 	.word	0x00000000
        /*0020*/ 	.short	0x0004
        /*0022*/ 	.short	0x0040
        /*0024*/ 	.byte	0x00, 0xf0, 0x21, 0x00


	//----- nvinfo : EIATTR_KPARAM_INFO
	.align		4
.L_219:
        /*0028*/ 	.byte	0x04, 0x17
        /*002a*/ 	.short	(.L_221 - .L_220)
.L_220:
        /*002c*/ 	.word	0x00000000
        /*0030*/ 	.short	0x0003
        /*0032*/ 	.short	0x0038
        /*0034*/ 	.byte	0x00, 0xf5, 0x21, 0x00


	//----- nvinfo : EIATTR_KPARAM_INFO
	.align		4
.L_221:
        /*0038*/ 	.byte	0x04, 0x17
        /*003a*/ 	.short	(.L_223 - .L_222)
.L_222:
        /*003c*/ 	.word	0x00000000
        /*0040*/ 	.short	0x0002
        /*0042*/ 	.short	0x0030
        /*0044*/ 	.byte	0x00, 0xf5, 0x21, 0x00


	//----- nvinfo : EIATTR_KPARAM_INFO
	.align		4
.L_223:
        /*0048*/ 	.byte	0x04, 0x17
        /*004a*/ 	.short	(.L_225 - .L_224)
.L_224:
        /*004c*/ 	.word	0x00000000
        /*0050*/ 	.short	0x0001
        /*0052*/ 	.short	0x0028
        /*0054*/ 	.byte	0x00, 0xf5, 0x21, 0x00


	//----- nvinfo : EIATTR_KPARAM_INFO
	.align		4
.L_225:
        /*0058*/ 	.byte	0x04, 0x17
        /*005a*/ 	.short	(.L_227 - .L_226)
.L_226:
        /*005c*/ 	.word	0x00000000
        /*0060*/ 	.short	0x0000
        /*0062*/ 	.short	0x0000
        /*0064*/ 	.byte	0x00, 0xf0, 0xa1, 0x00


	//----- nvinfo : EIATTR_SPARSE_MMA_MASK
	.align		4
.L_227:
        /*0068*/ 	.byte	0x03, 0x50
        /*006a*/ 	.short	0x0000


	//----- nvinfo : EIATTR_MAXREG_COUNT
	.align		4
        /*006c*/ 	.byte	0x03, 0x1b
        /*006e*/ 	.short	0x00ff


	//----- nvinfo : EIATTR_MERCURY_ISA_VERSION
	.align		4
        /*0070*/ 	.byte	0x03, 0x5f
        /*0072*/ 	.short	0x0101


	//----- nvinfo : EIATTR_VRC_CTA_INIT_COUNT
	.align		4
        /*0074*/ 	.byte	0x02, 0x4a
	.zero		1
	.zero		1


	//----- nvinfo : EIATTR_EXIT_INSTR_OFFSETS
	.align		4
        /*0078*/ 	.byte	0x04, 0x1c
        /*007a*/ 	.short	(.L_229 - .L_228)


	//   ....[0]....
.L_228:
        /*007c*/ 	.word	0x000000d0


	//   ....[1]....
        /*0080*/ 	.word	0x00001980


	//----- nvinfo : EIATTR_CRS_STACK_SIZE
	.align		4
.L_229:
        /*0084*/ 	.byte	0x04, 0x1e
        /*0086*/ 	.short	(.L_231 - .L_230)
.L_230:
        /*0088*/ 	.word	0x00000000


	//----- nvinfo : EIATTR_CBANK_PARAM_SIZE
	.align		4
.L_231:
        /*008c*/ 	.byte	0x03, 0x19
        /*008e*/ 	.short	0x0050


	//----- nvinfo : EIATTR_PARAM_CBANK
	.align		4
        /*0090*/ 	.byte	0x04, 0x0a
        /*0092*/ 	.short	(.L_233 - .L_232)
	.align		4
.L_232:
        /*0094*/ 	.word	index@(.nv.constant0.render_peaks)
        /*0098*/ 	.short	0x0380
        /*009a*/ 	.short	0x0050


	//----- nvinfo : EIATTR_SW_WAR
	.align		4
.L_233:
        /*009c*/ 	.byte	0x04, 0x36
        /*009e*/ 	.short	(.L_235 - .L_234)
.L_234:
        /*00a0*/ 	.word	0x00000008
.L_235:


//--------------------- .nv.callgraph             --------------------------
	.section	.nv.callgraph,"",@"SHT_CUDA_CALLGRAPH"
	.align	4
	.sectionentsize	8
	.align		4
        /*0000*/ 	.word	0x00000000
	.align		4
        /*0004*/ 	.word	0xffffffff
	.align		4
        /*0008*/ 	.word	index@(render_uniform_noise)
	.align		4
        /*000c*/ 	.word	index@(vprintf)
	.align		4
        /*0010*/ 	.word	0x00000000
	.align		4
        /*0014*/ 	.word	0xfffffffe
	.align		4
        /*0018*/ 	.word	0x00000000
	.align		4
        /*001c*/ 	.word	0xfffffffd
	.align		4
        /*0020*/ 	.word	0x00000000
	.align		4
        /*0024*/ 	.word	0xfffffffc


//--------------------- .nv.constant4             --------------------------
	.section	.nv.constant4,"a",@progbits
	.align	8
	.align		8
.nv.constant4:
        /*0000*/ 	.dword	$str
	.align		8
        /*0008*/ 	.dword	__cudart_i2opi_f
	.align		8
        /*0010*/ 	.dword	vprintf


//--------------------- .text.scale               --------------------------
	.section	.text.scale,"ax",@progbits
	.align	128
        .global         scale
        .type           scale,@function
        .size           scale,(.L_x_119 - scale)
        .other          scale,@"STO_CUDA_ENTRY STV_DEFAULT"
scale:
.text.scale:
[----:B------:R-:W-:Y:S01]  /*0000*/  LDC R1, c[0x0][0x37c] ;  /* 0x0000df00ff017b82 */ /* 0x000fe20000000800 */
[----:B------:R-:W0:Y:S01]  /*0010*/  S2R R0, SR_CTAID.X ;  /* 0x0000000000007919 */ /* 0x000e220000002500 */
[----:B------:R-:W1:Y:S01]  /*0020*/  LDCU.128 UR8, c[0x0][0x390] ;  /* 0x00007200ff0877ac */ /* 0x000e620008000c00 */
[----:B------:R-:W0:Y:S01]  /*0030*/  S2R R3, SR_TID.X ;  /* 0x0000000000037919 */ /* 0x000e220000002100 */
[----:B------:R-:W0:Y:S01]  /*0040*/  LDCU UR7, c[0x0][0x360] ;  /* 0x00006c00ff0777ac */ /* 0x000e220008000800 */
[----:B-1----:R-:W-:Y:S02]  /*0050*/  UIMAD UR6, UR11, UR8, URZ ;  /* 0x000000080b0672a4 */ /* 0x002fe4000f8e02ff */
[----:B------:R-:W-:Y:S02]  /*0060*/  UIMAD.WIDE.U32 UR4, UR10, UR8, URZ ;  /* 0x000000080a0472a5 */ /* 0x000fe4000f8e00ff */
[----:B------:R-:W-:-:S04]  /*0070*/  UIMAD UR6, UR10, UR9, UR6 ;  /* 0x000000090a0672a4 */ /* 0x000fc8000f8e0206 */
[----:B------:R-:W-:-:S06]  /*0080*/  UIADD3 UR5, UPT, UPT, UR5, UR6, URZ ;  /* 0x0000000605057290 */ /* 0x000fcc000fffe0ff */
[----:B------:R-:W-:Y:S02]  /*0090*/  IMAD.U32 R2, RZ, RZ, UR5 ;  /* 0x00000005ff027e24 */ /* 0x000fe4000f8e00ff */
[----:B0-----:R-:W-:-:S05]  /*00a0*/  IMAD R0, R0, UR7, R3 ;  /* 0x0000000700007c24 */ /* 0x001fca000f8e0203 */
[----:B------:R-:W-:-:S04]  /*00b0*/  ISETP.LT.U32.AND P0, PT, R0, UR4, PT ;  /* 0x0000000400007c0c */ /* 0x000fc8000bf01070 */
[----:B------:R-:W-:-:S13]  /*00c0*/  ISETP.GT.U32.AND.EX P0, PT, R2, RZ, PT, P0 ;  /* 0x000000ff0200720c */ /* 0x000fda0003f04100 */
[----:B------:R-:W-:Y:S05]  /*00d0*/  @!P0 EXIT ;  /* 0x000000000000894d */ /* 0x000fea0003800000 */
[----:B------:R-:W-:Y:S01]  /*00e0*/  UISETP.NE.U32.AND UP0, UPT, UR11, URZ, UPT ;  /* 0x000000ff0b00728c */ /* 0x000fe2000bf05070 */
[----:B------:R-:W0:Y:S08]  /*00f0*/  LDCU.64 UR4, c[0x0][0x358] ;  /* 0x00006b00ff0477ac */ /* 0x000e300008000a00 */
[----:B------:R-:W-:Y:S05]  /*0100*/  BRA.U UP0, `(.L_x_0) ;  /* 0x0000000100507547 */ /* 0x000fea000b800000 */
[----:B------:R-:W1:Y:S01]  /*0110*/  I2F.U32.RP R4, UR10 ;  /* 0x0000000a00047d06 */ /* 0x000e620008209000 */
[----:B------:R-:W-:-:S07]  /*0120*/  ISETP.NE.U32.AND P2, PT, RZ, UR10, PT ;  /* 0x0000000aff007c0c */ /* 0x000fce000bf45070 */
[----:B-1----:R-:W1:Y:S02]  /*0130*/  MUFU.RCP R4, R4 ;  /* 0x0000000400047308 */ /* 0x002e640000001000 */
[----:B-1----:R-:W-:-:S06]  /*0140*/  VIADD R2, R4, 0xffffffe ;  /* 0x0ffffffe04027836 */ /* 0x002fcc0000000000 */
[----:B------:R1:W2:Y:S02]  /*0150*/  F2I.FTZ.U32.TRUNC.NTZ R3, R2 ;  /* 0x0000000200037305 */ /* 0x0002a4000021f000 */
[----:B-1----:R-:W-:Y:S01]  /*0160*/  IMAD.MOV.U32 R2, RZ, RZ, RZ ;  /* 0x000000ffff027224 */ /* 0x002fe200078e00ff */
[----:B--2---:R-:W-:-:S05]  /*0170*/  IADD3 R5, PT, PT, RZ, -R3, RZ ;  /* 0x80000003ff057210 */ /* 0x004fca0007ffe0ff */
[----:B------:R-:W-:-:S04]  /*0180*/  IMAD R5, R5, UR10, RZ ;  /* 0x0000000a05057c24 */ /* 0x000fc8000f8e02ff */
[----:B------:R-:W-:-:S06]  /*0190*/  IMAD.HI.U32 R3, R3, R5, R2 ;  /* 0x0000000503037227 */ /* 0x000fcc00078e0002 */
[----:B------:R-:W-:-:S04]  /*01a0*/  IMAD.HI.U32 R2, R3, R0, RZ ;  /* 0x0000000003027227 */ /* 0x000fc800078e00ff */
[----:B------:R-:W-:-:S04]  /*01b0*/  IMAD.MOV R3, RZ, RZ, -R2 ;  /* 0x000000ffff037224 */ /* 0x000fc800078e0a02 */
[----:B------:R-:W-:-:S05]  /*01c0*/  IMAD R3, R3, UR10, R0 ;  /* 0x0000000a03037c24 */ /* 0x000fca000f8e0200 */
[----:B------:R-:W-:-:S13]  /*01d0*/  ISETP.GE.U32.AND P0, PT, R3, UR10, PT ;  /* 0x0000000a03007c0c */ /* 0x000fda000bf06070 */
[----:B------:R-:W-:Y:S01]  /*01e0*/  @P0 IADD3 R3, PT, PT, R3, -UR10, RZ ;  /* 0x8000000a03030c10 */ /* 0x000fe2000fffe0ff */
[----:B------:R-:W-:-:S03]  /*01f0*/  @P0 VIADD R2, R2, 0x1 ;  /* 0x0000000102020836 */ /* 0x000fc60000000000 */
[----:B------:R-:W-:Y:S01]  /*0200*/  ISETP.GE.U32.AND P1, PT, R3, UR10, PT ;  /* 0x0000000a03007c0c */ /* 0x000fe2000bf26070 */
[----:B------:R-:W-:-:S12]  /*0210*/  HFMA2 R3, -RZ, RZ, 0, 0 ;  /* 0x00000000ff037431 */ /* 0x000fd800000001ff */
[----:B------:R-:W-:Y:S01]  /*0220*/  @P1 VIADD R2, R2, 0x1 ;  /* 0x0000000102021836 */ /* 0x000fe20000000000 */
[----:B------:R-:W-:Y:S01]  /*0230*/  @!P2 LOP3.LUT R2, RZ, UR10, RZ, 0x33, !PT ;  /* 0x0000000aff02ac12 */ /* 0x000fe2000f8e33ff */
[----:B------:R-:W-:Y:S06]  /*0240*/  BRA `(.L_x_1) ;  /* 0x0000000000087947 */ /* 0x000fec0003800000 */
.L_x_0:
[----:B------:R-:W-:-:S07]  /*0250*/  MOV R4, 0x270 ;  /* 0x0000027000047802 */ /* 0x000fce0000000f00 */
[----:B0-----:R-:W-:Y:S05]  /*0260*/  CALL.REL.NOINC `($__internal_0_$__cuda_sm20_div_u64) ;  /* 0x0000000000287944 */ /* 0x001fea0003c00000 */
.L_x_1:
[----:B------:R-:W1:Y:S02]  /*0270*/  LDCU.128 UR8, c[0x0][0x380] ;  /* 0x00007000ff0877ac */ /* 0x000e640008000c00 */
[----:B-1----:R-:W-:Y:S02]  /*0280*/  LEA R6, P0, R2, UR10, 0x2 ;  /* 0x0000000a02067c11 */ /* 0x002fe4000f8010ff */
[----:B------:R-:W-:Y:S02]  /*0290*/  LEA R4, P1, R0, UR8, 0x2 ;  /* 0x0000000800047c11 */ /* 0x000fe4000f8210ff */
[----:B------:R-:W-:Y:S02]  /*02a0*/  LEA.HI.X R7, R2, UR11, R3, 0x2, P0 ;  /* 0x0000000b02077c11 */ /* 0x000fe400080f1403 */
[----:B------:R-:W-:-:S03]  /*02b0*/  LEA.HI.X R5, R0, UR9, RZ, 0x2, P1 ;  /* 0x0000000900057c11 */ /* 0x000fc600088f14ff */
[----:B0-----:R-:W2:Y:S04]  /*02c0*/  LDG.E R6, desc[UR4][R6.64] ;  /* 0x0000000406067981 */ /* 0x001ea8000c1e1900 */
[----:B------:R-:W2:Y:S02]  /*02d0*/  LDG.E R3, desc[UR4][R4.64] ;  /* 0x0000000404037981 */ /* 0x000ea4000c1e1900 */
[----:B--2---:R-:W-:-:S05]  /*02e0*/  FMUL R3, R6, R3 ;  /* 0x0000000306037220 */ /* 0x004fca0000400000 */
[----:B------:R-:W-:Y:S01]  /*02f0*/  STG.E desc[UR4][R4.64], R3 ;  /* 0x0000000304007986 */ /* 0x000fe2000c101904 */
[----:B------:R-:W-:Y:S05]  /*0300*/  EXIT ;  /* 0x000000000000794d */ /* 0x000fea0003800000 */
        .weak           $__internal_0_$__cuda_sm20_div_u64
        .type           $__internal_0_$__cuda_sm20_div_u64,@function
        .size           $__internal_0_$__cuda_sm20_div_u64,(.L_x_119 - $__internal_0_$__cuda_sm20_div_u64)
$__internal_0_$__cuda_sm20_div_u64:
[----:B------:R-:W0:Y:S01]  /*0310*/  LDCU.64 UR6, c[0x0][0x398] ;  /* 0x00007300ff0677ac */ /* 0x000e220008000a00 */
[----:B------:R-:W1:Y:S01]  /*0320*/  LDC.64 R2, c[0x0][0x398] ;  /* 0x0000e600ff027b82 */ /* 0x000e620000000a00 */
[----:B0-----:R-:W0:Y:S08]  /*0330*/  I2F.U64.RP R5, UR6 ;  /* 0x0000000600057d12 */ /* 0x001e300008309000 */
[----:B0-----:R-:W0:Y:S02]  /*0340*/  MUFU.RCP R5, R5 ;  /* 0x0000000500057308 */ /* 0x001e240000001000 */
[----:B0-----:R-:W-:-:S06]  /*0350*/  VIADD R6, R5, 0x1ffffffe ;  /* 0x1ffffffe05067836 */ /* 0x001fcc0000000000 */
[----:B------:R-:W1:Y:S02]  /*0360*/  F2I.U64.TRUNC R6, R6 ;  /* 0x0000000600067311 */ /* 0x000e64000020d800 */
[----:B-1----:R-:W-:-:S04]  /*0370*/  IMAD.WIDE.U32 R8, R6, R2, RZ ;  /* 0x0000000206087225 */ /* 0x002fc800078e00ff */
[----:B------:R-:W-:Y:S01]  /*0380*/  IMAD R9, R6, R3, R9 ;  /* 0x0000000306097224 */ /* 0x000fe200078e0209 */
[----:B------:R-:W-:-:S03]  /*0390*/  IADD3 R11, P0, PT, RZ, -R8, RZ ;  /* 0x80000008ff0b7210 */ /* 0x000fc60007f1e0ff */
[----:B------:R-:W-:Y:S02]  /*03a0*/  IMAD R9, R7, R2, R9 ;  /* 0x0000000207097224 */ /* 0x000fe400078e0209 */
[----:B------:R-:W-:-:S04]  /*03b0*/  IMAD.HI.U32 R8, R6, R11, RZ ;  /* 0x0000000b06087227 */ /* 0x000fc800078e00ff */
[----:B------:R-:W-:Y:S01]  /*03c0*/  IMAD.X R13, RZ, RZ, ~R9, P0 ;  /* 0x000000ffff0d7224 */ /* 0x000fe200000e0e09 */
[----:B------:R-:W-:-:S03]  /*03d0*/  MOV R9, R6 ;  /* 0x0000000600097202 */ /* 0x000fc60000000f00 */
[-C--:B------:R-:W-:Y:S02]  /*03e0*/  IMAD R15, R7, R13.reuse, RZ ;  /* 0x0000000d070f7224 */ /* 0x080fe400078e02ff */
[----:B------:R-:W-:-:S04]  /*03f0*/  IMAD.WIDE.U32 R8, P0, R6, R13, R8 ;  /* 0x0000000d06087225 */ /* 0x000fc80007800008 */
[----:B------:R-:W-:-:S04]  /*0400*/  IMAD.HI.U32 R5, R7, R13, RZ ;  /* 0x0000000d07057227 */ /* 0x000fc800078e00ff */
[----:B------:R-:W-:-:S04]  /*0410*/  IMAD.HI.U32 R8, P1, R7, R11, R8 ;  /* 0x0000000b07087227 */ /* 0x000fc80007820008 */
[----:B------:R-:W-:Y:S01]  /*0420*/  IMAD.X R5, R5, 0x1, R7, P0 ;  /* 0x0000000105057824 */ /* 0x000fe200000e0607 */
[----:B------:R-:W-:-:S04]  /*0430*/  IADD3 R9, P2, PT, R15, R8, RZ ;  /* 0x000000080f097210 */ /* 0x000fc80007f5e0ff */
[----:B------:R-:W-:Y:S01]  /*0440*/  IADD3.X R5, PT, PT, RZ, RZ, R5, P2, P1 ;  /* 0x000000ffff057210 */ /* 0x000fe200017e2405 */
[----:B------:R-:W-:-:S04]  /*0450*/  IMAD.WIDE.U32 R6, R9, R2, RZ ;  /* 0x0000000209067225 */ /* 0x000fc800078e00ff */
[----:B------:R-:W-:Y:S01]  /*0460*/  IMAD R7, R9, R3, R7 ;  /* 0x0000000309077224 */ /* 0x000fe200078e0207 */
[----:B------:R-:W-:-:S03]  /*0470*/  IADD3 R11, P0, PT, RZ, -R6, RZ ;  /* 0x80000006ff0b7210 */ /* 0x000fc60007f1e0ff */
[----:B------:R-:W-:Y:S02]  /*0480*/  IMAD R7, R5, R2, R7 ;  /* 0x0000000205077224 */ /* 0x000fe400078e0207 */
[----:B------:R-:W-:-:S04]  /*0490*/  IMAD.HI.U32 R8, R9, R11, RZ ;  /* 0x0000000b09087227 */ /* 0x000fc800078e00ff */
[----:B------:R-:W-:Y:S02]  /*04a0*/  IMAD.X R6, RZ, RZ, ~R7, P0 ;  /* 0x000000ffff067224 */ /* 0x000fe400000e0e07 */
[----:B------:R-:W-:Y:S02]  /*04b0*/  IMAD.MOV.U32 R7, RZ, RZ, RZ ;  /* 0x000000ffff077224 */ /* 0x000fe400078e00ff */
[----:B------:R-:W-:-:S04]  /*04c0*/  IMAD.WIDE.U32 R8, P0, R9, R6, R8 ;  /* 0x0000000609087225 */ /* 0x000fc80007800008 */
[C---:B------:R-:W-:Y:S02]  /*04d0*/  IMAD R10, R5.reuse, R6, RZ ;  /* 0x00000006050a7224 */ /* 0x040fe400078e02ff */
[----:B------:R-:W-:-:S04]  /*04e0*/  IMAD.HI.U32 R9, P1, R5, R11, R8 ;  /* 0x0000000b05097227 */ /* 0x000fc80007820008 */
[----:B------:R-:W-:Y:S01]  /*04f0*/  IMAD.HI.U32 R8, R5, R6, RZ ;  /* 0x0000000605087227 */ /* 0x000fe200078e00ff */
[----:B------:R-:W-:-:S04]  /*0500*/  IADD3 R9, P2, PT, R10, R9, RZ ;  /* 0x000000090a097210 */ /* 0x000fc80007f5e0ff */
[----:B------:R-:W-:Y:S01]  /*0510*/  IADD3.X R5, PT, PT, R8, R5, RZ, P0, !PT ;  /* 0x0000000508057210 */ /* 0x000fe200007fe4ff */
[----:B------:R-:W-:-:S03]  /*0520*/  IMAD.HI.U32 R6, R9, R0, RZ ;  /* 0x0000000009067227 */ /* 0x000fc600078e00ff */
[----:B------:R-:W-:Y:S01]  /*0530*/  IADD3.X R5, PT, PT, RZ, RZ, R5, P2, P1 ;  /* 0x000000ffff057210 */ /* 0x000fe200017e2405 */
[----:B------:R-:W-:-:S04]  /*0540*/  IMAD.WIDE.U32 R6, RZ, R9, R6 ;  /* 0x00000009ff067225 */ /* 0x000fc800078e0006 */
[----:B------:R-:W-:-:S05]  /*0550*/  IMAD.HI.U32 R5, P0, R5, R0, R6 ;  /* 0x0000000005057227 */ /* 0x000fca0007800006 */
[----:B------:R-:W-:Y:S02]  /*0560*/  IADD3 R9, P1, PT, RZ, R5, RZ ;  /* 0x00000005ff097210 */ /* 0x000fe40007f3e0ff */
[----:B------:R-:W-:-:S03]  /*0570*/  IADD3.X R5, PT, PT, RZ, RZ, RZ, P0, !PT ;  /* 0x000000ffff057210 */ /* 0x000fc600007fe4ff */
[----:B------:R-:W-:-:S04]  /*0580*/  IMAD.WIDE.U32 R6, R9, R2, RZ ;  /* 0x0000000209067225 */ /* 0x000fc800078e00ff */
[----:B------:R-:W-:Y:S01]  /*0590*/  IMAD.X R5, RZ, RZ, R5, P1 ;  /* 0x000000ffff057224 */ /* 0x000fe200008e0605 */
[----:B------:R-:W-:Y:S01]  /*05a0*/  IADD3 R13, P1, PT, -R6, R0, RZ ;  /* 0x00000000060d7210 */ /* 0x000fe20007f3e1ff */
[----:B------:R-:W-:-:S03]  /*05b0*/  IMAD R7, R9, R3, R7 ;  /* 0x0000000309077224 */ /* 0x000fc600078e0207 */
[-C--:B------:R-:W-:Y:S01]  /*05c0*/  ISETP.GE.U32.AND P0, PT, R13, R2.reuse, PT ;  /* 0x000000020d00720c */ /* 0x080fe20003f06070 */
[-C--:B------:R-:W-:Y:S01]  /*05d0*/  IMAD R7, R5, R2.reuse, R7 ;  /* 0x0000000205077224 */ /* 0x080fe200078e0207 */
[----:B------:R-:W-:-:S04]  /*05e0*/  IADD3 R11, P2, PT, R13, -R2, RZ ;  /* 0x800000020d0b7210 */ /* 0x000fc80007f5e0ff */
[----:B------:R-:W-:Y:S02]  /*05f0*/  IADD3.X R12, PT, PT, RZ, ~R7, RZ, P1, !PT ;  /* 0x80000007ff0c7210 */ /* 0x000fe40000ffe4ff */
[----:B------:R-:W-:Y:S02]  /*0600*/  IADD3 R8, P1, PT, R9, 0x1, RZ ;  /* 0x0000000109087810 */ /* 0x000fe40007f3e0ff */
[C---:B------:R-:W-:Y:S01]  /*0610*/  ISETP.GE.U32.AND.EX P0, PT, R12.reuse, R3, PT, P0 ;  /* 0x000000030c00720c */ /* 0x040fe20003f06100 */
[----:B------:R-:W-:Y:S01]  /*0620*/  IMAD.X R10, R12, 0x1, ~R3, P2 ;  /* 0x000000010c0a7824 */ /* 0x000fe200010e0e03 */
[----:B------:R-:W-:Y:S02]  /*0630*/  IADD3.X R6, PT, PT, RZ, R5, RZ, P1, !PT ;  /* 0x00000005ff067210 */ /* 0x000fe40000ffe4ff */
[----:B------:R-:W-:Y:S02]  /*0640*/  SEL R11, R11, R13, P0 ;  /* 0x0000000d0b0b7207 */ /* 0x000fe40000000000 */
[----:B------:R-:W-:-:S02]  /*0650*/  SEL R8, R8, R9, P0 ;  /* 0x0000000908087207 */ /* 0x000fc40000000000 */
[----:B------:R-:W-:Y:S02]  /*0660*/  SEL R10, R10, R12, P0 ;  /* 0x0000000c0a0a7207 */ /* 0x000fe40000000000 */
[----:B------:R-:W-:Y:S02]  /*0670*/  SEL R7, R6, R5, P0 ;  /* 0x0000000506077207 */ /* 0x000fe40000000000 */
[----:B------:R-:W-:Y:S02]  /*0680*/  ISETP.GE.U32.AND P0, PT, R11, R2, PT ;  /* 0x000000020b00720c */ /* 0x000fe40003f06070 */
[----:B------:R-:W-:Y:S02]  /*0690*/  IADD3 R5, P2, PT, R8, 0x1, RZ ;  /* 0x0000000108057810 */ /* 0x000fe40007f5e0ff */
[----:B------:R-:W-:Y:S02]  /*06a0*/  ISETP.GE.U32.AND.EX P0, PT, R10, R3, PT, P0 ;  /* 0x000000030a00720c */ /* 0x000fe40003f06100 */
[----:B------:R-:W-:Y:S01]  /*06b0*/  ISETP.NE.U32.AND P1, PT, R2, RZ, PT ;  /* 0x000000ff0200720c */ /* 0x000fe20003f25070 */
[----:B------:R-:W-:Y:S01]  /*06c0*/  IMAD.X R6, RZ, RZ, R7, P2 ;  /* 0x000000ffff067224 */ /* 0x000fe200010e0607 */
[----:B------:R-:W-:Y:S01]  /*06d0*/  SEL R2, R5, R8, P0 ;  /* 0x0000000805027207 */ /* 0x000fe20000000000 */
[----:B------:R-:W-:Y:S01]  /*06e0*/  HFMA2 R5, -RZ, RZ, 0, 0 ;  /* 0x00000000ff057431 */ /* 0x000fe200000001ff */
[----:B------:R-:W-:-:S02]  /*06f0*/  ISETP.NE.AND.EX P1, PT, R3, RZ, PT, P1 ;  /* 0x000000ff0300720c */ /* 0x000fc40003f25310 */
[----:B------:R-:W-:Y:S02]  /*0700*/  SEL R3, R6, R7, P0 ;  /* 0x0000000706037207 */ /* 0x000fe40000000000 */
[----:B------:R-:W-:Y:S02]  /*0710*/  SEL R2, R2, 0xffffffff, P1 ;  /* 0xffffffff02027807 */ /* 0x000fe40000800000 */
[----:B------:R-:W-:Y:S01]  /*0720*/  SEL R3, R3, 0xffffffff, P1 ;  /* 0xffffffff03037807 */ /* 0x000fe20000800000 */
[----:B------:R-:W-:Y:S06]  /*0730*/  RET.REL.NODEC R4 `(scale) ;  /* 0xfffffff804307950 */ /* 0x000fec0003c3ffff */
.L_x_2:
[----:B------:R-:W-:-:S00]  /*0740*/  BRA `(.L_x_2) ;  /* 0xfffffffc00fc7947 */ /* 0x000fc0000383ffff */
[----:B------:R-:W-:-:S00]  /*0750*/  NOP ;  /* 0x0000000000007918 */ /* 0x000fc00000000000 */
        /* <DEDUP_REMOVED lines=10> */
.L_x_119:


//--------------------- .text.normalize           --------------------------
	.section	.text.normalize,"ax",@progbits
	.align	128
        .global         normalize
        .type           normalize,@function
        .size           normalize,(.L_x_121 - normalize)
        .other          normalize,@"STO_CUDA_ENTRY STV_DEFAULT"
normalize:
.text.normalize:
[----:B------:R-:W-:Y:S01]  /*0000*/  LDC R1, c[0x0][0x37c] ;  /* 0x0000df00ff017b82 */ /* 0x000fe20000000800 */
[----:B------:R-:W0:Y:S01]  /*0010*/  S2R R0, SR_CTAID.X ;  /* 0x0000000000007919 */ /* 0x000e220000002500 */
[----:B------:R-:W1:Y:S01]  /*0020*/  LDCU.64 UR10, c[0x0][0x390] ;  /* 0x00007200ff0a77ac */ /* 0x000e620008000a00 */
[----:B------:R-:W0:Y:S01]  /*0030*/  S2R R3, SR_TID.X ;  /* 0x0000000000037919 */ /* 0x000e220000002100 */
[----:B------:R-:W1:Y:S01]  /*0040*/  LDCU.64 UR8, c[0x0][0x388] ;  /* 0x00007100ff0877ac */ /* 0x000e620008000a00 */
[----:B------:R-:W0:Y:S01]  /*0050*/  LDCU UR7, c[0x0][0x360] ;  /* 0x00006c00ff0777ac */ /* 0x000e220008000800 */
[----:B-1----:R-:W-:Y:S02]  /*0060*/  UIMAD UR6, UR11, UR8, URZ ;  /* 0x000000080b0672a4 */ /* 0x002fe4000f8e02ff */
[----:B------:R-:W-:Y:S02]  /*0070*/  UIMAD.WIDE.U32 UR4, UR10, UR8, URZ ;  /* 0x000000080a0472a5 */ /* 0x000fe4000f8e00ff */
[----:B------:R-:W-:-:S04]  /*0080*/  UIMAD UR6, UR10, UR9, UR6 ;  /* 0x000000090a0672a4 */ /* 0x000fc8000f8e0206 */
[----:B------:R-:W-:Y:S01]  /*0090*/  UIADD3 UR5, UPT, UPT, UR5, UR6, URZ ;  /* 0x0000000605057290 */ /* 0x000fe2000fffe0ff */
[----:B0-----:R-:W-:-:S05]  /*00a0*/  IMAD R0, R0, UR7, R3 ;  /* 0x0000000700007c24 */ /* 0x001fca000f8e0203 */
[----:B------:R-:W-:Y:S01]  /*00b0*/  IMAD.U32 R2, RZ, RZ, UR5 ;  /* 0x00000005ff027e24 */ /* 0x000fe2000f8e00ff */
        /* <DEDUP_REMOVED lines=11> */
[----:B-1----:R-:W-:Y:S02]  /*0170*/  IMAD.MOV.U32 R2, RZ, RZ, RZ ;  /* 0x000000ffff027224 */ /* 0x002fe400078e00ff */
[----:B--2---:R-:W-:-:S04]  /*0180*/  IMAD.MOV R5, RZ, RZ, -R3 ;  /* 0x000000ffff057224 */ /* 0x004fc800078e0a03 */
[----:B------:R-:W-:-:S04]  /*0190*/  IMAD R5, R5, UR10, RZ ;  /* 0x0000000a05057c24 */ /* 0x000fc8000f8e02ff */
[----:B------:R-:W-:-:S06]  /*01a0*/  IMAD.HI.U32 R3, R3, R5, R2 ;  /* 0x0000000503037227 */ /* 0x000fcc00078e0002 */
[----:B------:R-:W-:-:S04]  /*01b0*/  IMAD.HI.U32 R2, R3, R0, RZ ;  /* 0x0000000003027227 */ /* 0x000fc800078e00ff */
[----:B------:R-:W-:-:S04]  /*01c0*/  IMAD.MOV R3, RZ, RZ, -R2 ;  /* 0x000000ffff037224 */ /* 0x000fc800078e0a02 */
[----:B------:R-:W-:-:S05]  /*01d0*/  IMAD R3, R3, UR10, R0 ;  /* 0x0000000a03037c24 */ /* 0x000fca000f8e0200 */
[----:B------:R-:W-:-:S13]  /*01e0*/  ISETP.GE.U32.AND P0, PT, R3, UR10, PT ;  /* 0x0000000a03007c0c */ /* 0x000fda000bf06070 */
[----:B------:R-:W-:Y:S02]  /*01f0*/  @P0 VIADD R3, R3, -UR10 ;  /* 0x8000000a03030c36 */ /* 0x000fe40008000000 */
[----:B------:R-:W-:-:S03]  /*0200*/  @P0 VIADD R2, R2, 0x1 ;  /* 0x0000000102020836 */ /* 0x000fc60000000000 */
[----:B------:R-:W-:Y:S01]  /*0210*/  ISETP.GE.U32.AND P1, PT, R3, UR10, PT ;  /* 0x0000000a03007c0c */ /* 0x000fe2000bf26070 */
[----:B------:R-:W-:-:S12]  /*0220*/  IMAD.MOV.U32 R3, RZ, RZ, RZ ;  /* 0x000000ffff037224 */ /* 0x000fd800078e00ff */
[----:B------:R-:W-:Y:S01]  /*0230*/  @P1 VIADD R2, R2, 0x1 ;  /* 0x0000000102021836 */ /* 0x000fe20000000000 */
[----:B------:R-:W-:Y:S01]  /*0240*/  @!P2 LOP3.LUT R2, RZ, UR10, RZ, 0x33, !PT ;  /* 0x0000000aff02ac12 */ /* 0x000fe2000f8e33ff */
[----:B------:R-:W-:Y:S06]  /*0250*/  BRA `(.L_x_4) ;  /* 0x0000000000087947 */ /* 0x000fec0003800000 */
.L_x_3:
[----:B------:R-:W-:-:S07]  /*0260*/  MOV R4, 0x280 ;  /* 0x0000028000047802 */ /* 0x000fce0000000f00 */
[----:B0-----:R-:W-:Y:S05]  /*0270*/  CALL.REL.NOINC `($__internal_1_$__cuda_sm20_div_u64) ;  /* 0x00000000007c7944 */ /* 0x001fea0003c00000 */
.L_x_4:
[----:B------:R-:W1:Y:S01]  /*0280*/  LDCU.64 UR6, c[0x0][0x398] ;  /* 0x00007300ff0677ac */ /* 0x000e620008000a00 */
[C---:B------:R-:W-:Y:S01]  /*0290*/  IMAD.SHL.U32 R6, R2.reuse, 0x4, RZ ;  /* 0x0000000402067824 */ /* 0x040fe200078e00ff */
[----:B------:R-:W-:Y:S01]  /*02a0*/  SHF.L.U64.HI R4, R2, 0x2, R3 ;  /* 0x0000000202047819 */ /* 0x000fe20000010203 */
[----:B------:R-:W2:Y:S03]  /*02b0*/  LDCU.64 UR8, c[0x0][0x3a0] ;  /* 0x00007400ff0877ac */ /* 0x000ea60008000a00 */
[----:B-1----:R-:W-:-:S04]  /*02c0*/  IADD3 R2, P0, PT, R6, UR6, RZ ;  /* 0x0000000606027c10 */ /* 0x002fc8000ff1e0ff */
[----:B------:R-:W-:Y:S01]  /*02d0*/  IADD3.X R3, PT, PT, R4, UR7, RZ, P0, !PT ;  /* 0x0000000704037c10 */ /* 0x000fe200087fe4ff */
[----:B------:R-:W1:Y:S01]  /*02e0*/  LDCU.64 UR6, c[0x0][0x380] ;  /* 0x00007000ff0677ac */ /* 0x000e620008000a00 */
[----:B--2---:R-:W-:-:S04]  /*02f0*/  IADD3 R6, P1, PT, R6, UR8, RZ ;  /* 0x0000000806067c10 */ /* 0x004fc8000ff3e0ff */
[----:B------:R-:W-:Y:S01]  /*0300*/  IADD3.X R7, PT, PT, R4, UR9, RZ, P1, !PT ;  /* 0x0000000904077c10 */ /* 0x000fe20008ffe4ff */
[----:B0-----:R-:W2:Y:S04]  /*0310*/  LDG.E R3, desc[UR4][R2.64] ;  /* 0x0000000402037981 */ /* 0x001ea8000c1e1900 */
[----:B------:R-:W2:Y:S01]  /*0320*/  LDG.E R6, desc[UR4][R6.64] ;  /* 0x0000000406067981 */ /* 0x000ea2000c1e1900 */
[----:B-1----:R-:W-:-:S04]  /*0330*/  LEA R4, P0, R0, UR6, 0x2 ;  /* 0x0000000600047c11 */ /* 0x002fc8000f8010ff */
[----:B------:R-:W-:-:S05]  /*0340*/  LEA.HI.X R5, R0, UR7, RZ, 0x2, P0 ;  /* 0x0000000700057c11 */ /* 0x000fca00080f14ff */
[----:B------:R-:W3:Y:S01]  /*0350*/  LDG.E R0, desc[UR4][R4.64] ;  /* 0x0000000404007981 */ /* 0x000ee2000c1e1900 */
[----:B------:R-:W-:Y:S01]  /*0360*/  BSSY.RECONVERGENT B0, `(.L_x_5) ;  /* 0x000000e000007945 */ /* 0x000fe20003800200 */
[----:B--2---:R-:W-:-:S04]  /*0370*/  FADD R7, -R3, R6 ;  /* 0x0000000603077221 */ /* 0x004fc80000000100 */
[----:B------:R-:W0:Y:S01]  /*0380*/  MUFU.RCP R8, R7 ;  /* 0x0000000700087308 */ /* 0x000e220000001000 */
[----:B---3--:R-:W-:-:S07]  /*0390*/  FADD R0, R0, -R3 ;  /* 0x8000000300007221 */ /* 0x008fce0000000000 */
[----:B------:R-:W1:Y:S01]  /*03a0*/  FCHK P0, R0, R7 ;  /* 0x0000000700007302 */ /* 0x000e620000000000 */
[----:B0-----:R-:W-:-:S04]  /*03b0*/  FFMA R9, -R7, R8, 1 ;  /* 0x3f80000007097423 */ /* 0x001fc80000000108 */
[----:B------:R-:W-:-:S04]  /*03c0*/  FFMA R9, R8, R9, R8 ;  /* 0x0000000908097223 */ /* 0x000fc80000000008 */
[----:B------:R-:W-:-:S04]  /*03d0*/  FFMA R2, R0, R9, RZ ;  /* 0x0000000900027223 */ /* 0x000fc800000000ff */
[----:B------:R-:W-:-:S04]  /*03e0*/  FFMA R3, -R7, R2, R0 ;  /* 0x0000000207037223 */ /* 0x000fc80000000100 */
[----:B------:R-:W-:Y:S01]  /*03f0*/  FFMA R3, R9, R3, R2 ;  /* 0x0000000309037223 */ /* 0x000fe20000000002 */
[----:B-1----:R-:W-:Y:S06]  /*0400*/  @!P0 BRA `(.L_x_6) ;  /* 0x00000000000c8947 */ /* 0x002fec0003800000 */
[----:B------:R-:W-:-:S07]  /*0410*/  MOV R2, 0x430 ;  /* 0x0000043000027802 */ /* 0x000fce0000000f00 */
[----:B------:R-:W-:Y:S05]  /*0420*/  CALL.REL.NOINC `($__internal_2_$__cuda_sm3x_div_rn_noftz_f32_slowpath) ;  /* 0x00000004001c7944 */ /* 0x000fea0003c00000 */
[----:B------:R-:W-:-:S07]  /*0430*/  IMAD.MOV.U32 R3, RZ, RZ, R0 ;  /* 0x000000ffff037224 */ /* 0x000fce00078e0000 */
.L_x_6:
[----:B------:R-:W-:Y:S05]  /*0440*/  BSYNC.RECONVERGENT B0 ;  /* 0x0000000000007941 */ /* 0x000fea0003800200 */
.L_x_5:
[----:B------:R-:W-:Y:S01]  /*0450*/  STG.E desc[UR4][R4.64], R3 ;  /* 0x0000000304007986 */ /* 0x000fe2000c101904 */
[----:B------:R-:W-:Y:S05]  /*0460*/  EXIT ;  /* 0x000000000000794d */ /* 0x000fea0003800000 */
        .weak           $__internal_1_$__cuda_sm20_div_u64
        .type           $__internal_1_$__cuda_sm20_div_u64,@function
        .size           $__internal_1_$__cuda_sm20_div_u64,($__internal_2_$__cuda_sm3x_div_rn_noftz_f32_slowpath - $__internal_1_$__cuda_sm20_div_u64)
$__internal_1_$__cuda_sm20_div_u64:
        /* <DEDUP_REMOVED lines=11> */
[----:B------:R-:W-:Y:S02]  /*0520*/  IMAD.X R13, RZ, RZ, ~R9, P0 ;  /* 0x000000ffff0d7224 */ /* 0x000fe400000e0e09 */
[----:B------:R-:W-:Y:S02]  /*0530*/  IMAD.MOV.U32 R9, RZ, RZ, R6 ;  /* 0x000000ffff097224 */ /* 0x000fe400078e0006 */
[-C--:B------:R-:W-:Y:S02]  /*0540*/  IMAD R15, R7, R13.reuse, RZ ;  /* 0x0000000d070f7224 */ /* 0x080fe400078e02ff */
[----:B------:R-:W-:-:S04]  /*0550*/  IMAD.WIDE.U32 R8, P0, R6, R13, R8 ;  /* 0x0000000d06087225 */ /* 0x000fc80007800008 */
[----:B------:R-:W-:-:S04]  /*0560*/  IMAD.HI.U32 R5, R7, R13, RZ ;  /* 0x0000000d07057227 */ /* 0x000fc800078e00ff */
[----:B------:R-:W-:Y:S01]  /*0570*/  IMAD.HI.U32 R8, P1, R7, R11, R8 ;  /* 0x0000000b07087227 */ /* 0x000fe20007820008 */
[----:B------:R-:W-:-:S04]  /*0580*/  IADD3.X R5, PT, PT, R5, R7, RZ, P0, !PT ;  /* 0x0000000705057210 */ /* 0x000fc800007fe4ff */
        /* <DEDUP_REMOVED lines=13> */
[----:B------:R-:W-:-:S03]  /*0660*/  IADD3 R9, P2, PT, R10, R9, RZ ;  /* 0x000000090a097210 */ /* 0x000fc60007f5e0ff */
[----:B------:R-:W-:Y:S02]  /*0670*/  IMAD.X R5, R8, 0x1, R5, P0 ;  /* 0x0000000108057824 */ /* 0x000fe400000e0605 */
[----:B------:R-:W-:-:S03]  /*0680*/  IMAD.HI.U32 R6, R9, R0, RZ ;  /* 0x0000000009067227 */ /* 0x000fc600078e00ff */
[----:B------:R-:W-:Y:S01]  /*0690*/  IADD3.X R5, PT, PT, RZ, RZ, R5, P2, P1 ;  /* 0x000000ffff057210 */ /* 0x000fe200017e2405 */
[----:B------:R-:W-:-:S04]  /*06a0*/  IMAD.WIDE.U32 R6, RZ, R9, R6 ;  /* 0x00000009ff067225 */ /* 0x000fc800078e0006 */
[----:B------:R-:W-:-:S05]  /*06b0*/  IMAD.HI.U32 R5, P0, R5, R0, R6 ;  /* 0x0000000005057227 */ /* 0x000fca0007800006 */
[----:B------:R-:W-:Y:S01]  /*06c0*/  IADD3 R9, P1, PT, RZ, R5, RZ ;  /* 0x00000005ff097210 */ /* 0x000fe20007f3e0ff */
[----:B------:R-:W-:-:S04]  /*06d0*/  IMAD.X R5, RZ, RZ, RZ, P0 ;  /* 0x000000ffff057224 */ /* 0x000fc800000e06ff */
[----:B------:R-:W-:-:S04]  /*06e0*/  IMAD.WIDE.U32 R6, R9, R2, RZ ;  /* 0x0000000209067225 */ /* 0x000fc800078e00ff */
[----:B------:R-:W-:Y:S01]  /*06f0*/  IMAD.X R5, RZ, RZ, R5, P1 ;  /* 0x000000ffff057224 */ /* 0x000fe200008e0605 */
[----:B------:R-:W-:Y:S01]  /*0700*/  IADD3 R13, P1, PT, -R6, R0, RZ ;  /* 0x00000000060d7210 */ /* 0x000fe20007f3e1ff */
[----:B------:R-:W-:-:S03]  /*0710*/  IMAD R7, R9, R3, R7 ;  /* 0x0000000309077224 */ /* 0x000fc600078e0207 */
[-C--:B------:R-:W-:Y:S01]  /*0720*/  ISETP.GE.U32.AND P0, PT, R13, R2.reuse, PT ;  /* 0x000000020d00720c */ /* 0x080fe20003f06070 */
[-C--:B------:R-:W-:Y:S01]  /*0730*/  IMAD R7, R5, R2.reuse, R7 ;  /* 0x0000000205077224 */ /* 0x080fe200078e0207 */
[----:B------:R-:W-:-:S03]  /*0740*/  IADD3 R11, P2, PT, R13, -R2, RZ ;  /* 0x800000020d0b7210 */ /* 0x000fc60007f5e0ff */
[----:B------:R-:W-:Y:S01]  /*0750*/  IMAD.X R12, RZ, RZ, ~R7, P1 ;  /* 0x000000ffff0c7224 */ /* 0x000fe200008e0e07 */
[----:B------:R-:W-:-:S03]  /*0760*/  IADD3 R8, P1, PT, R9, 0x1, RZ ;  /* 0x0000000109087810 */ /* 0x000fc60007f3e0ff */
[C---:B------:R-:W-:Y:S01]  /*0770*/  IMAD.X R10, R12.reuse, 0x1, ~R3, P2 ;  /* 0x000000010c0a7824 */ /* 0x040fe200010e0e03 */
[----:B------:R-:W-:Y:S01]  /*0780*/  ISETP.GE.U32.AND.EX P0, PT, R12, R3, PT, P0 ;  /* 0x000000030c00720c */ /* 0x000fe20003f06100 */
[----:B------:R-:W-:Y:S01]  /*0790*/  IMAD.X R6, RZ, RZ, R5, P1 ;  /* 0x000000ffff067224 */ /* 0x000fe200008e0605 */
[----:B------:R-:W-:Y:S02]  /*07a0*/  ISETP.NE.U32.AND P1, PT, R2, RZ, PT ;  /* 0x000000ff0200720c */ /* 0x000fe40003f25070 */
[----:B------:R-:W-:Y:S02]  /*07b0*/  SEL R11, R11, R13, P0 ;  /* 0x0000000d0b0b7207 */ /* 0x000fe40000000000 */
[----:B------:R-:W-:Y:S02]  /*07c0*/  SEL R8, R8, R9, P0 ;  /* 0x0000000908087207 */ /* 0x000fe40000000000 */
[----:B------:R-:W-:Y:S02]  /*07d0*/  SEL R10, R10, R12, P0 ;  /* 0x0000000c0a0a7207 */ /* 0x000fe40000000000 */
[----:B------:R-:W-:-:S02]  /*07e0*/  SEL R7, R6, R5, P0 ;  /* 0x0000000506077207 */ /* 0x000fc40000000000 */
[----:B------:R-:W-:Y:S02]  /*07f0*/  ISETP.GE.U32.AND P0, PT, R11, R2, PT ;  /* 0x000000020b00720c */ /* 0x000fe40003f06070 */
[----:B------:R-:W-:Y:S02]  /*0800*/  IADD3 R5, P2, PT, R8, 0x1, RZ ;  /* 0x0000000108057810 */ /* 0x000fe40007f5e0ff */
[----:B------:R-:W-:Y:S02]  /*0810*/  ISETP.GE.U32.AND.EX P0, PT, R10, R3, PT, P0 ;  /* 0x000000030a00720c */ /* 0x000fe40003f06100 */
[----:B------:R-:W-:Y:S01]  /*0820*/  ISETP.NE.AND.EX P1, PT, R3, RZ, PT, P1 ;  /* 0x000000ff0300720c */ /* 0x000fe20003f25310 */
[----:B------:R-:W-:Y:S01]  /*0830*/  IMAD.X R6, RZ, RZ, R7, P2 ;  /* 0x000000ffff067224 */ /* 0x000fe200010e0607 */
[----:B------:R-:W-:Y:S01]  /*0840*/  SEL R2, R5, R8, P0 ;  /* 0x0000000805027207 */ /* 0x000fe20000000000 */
[----:B------:R-:W-:-:S03]  /*0850*/  HFMA2 R5, -RZ, RZ, 0, 0 ;  /* 0x00000000ff057431 */ /* 0x000fc600000001ff */
[----:B------:R-:W-:Y:S02]  /*0860*/  SEL R3, R6, R7, P0 ;  /* 0x0000000706037207 */ /* 0x000fe40000000000 */
[----:B------:R-:W-:Y:S02]  /*0870*/  SEL R2, R2, 0xffffffff, P1 ;  /* 0xffffffff02027807 */ /* 0x000fe40000800000 */
[----:B------:R-:W-:Y:S01]  /*0880*/  SEL R3, R3, 0xffffffff, P1 ;  /* 0xffffffff03037807 */ /* 0x000fe20000800000 */
[----:B------:R-:W-:Y:S06]  /*0890*/  RET.REL.NODEC R4 `(normalize) ;  /* 0xfffffff404d87950 */ /* 0x000fec0003c3ffff */
        .weak           $__internal_2_$__cuda_sm3x_div_rn_noftz_f32_slowpath
        .type           $__internal_2_$__cuda_sm3x_div_rn_noftz_f32_slowpath,@function
        .size           $__internal_2_$__cuda_sm3x_div_rn_noftz_f32_slowpath,(.L_x_121 - $__internal_2_$__cuda_sm3x_div_rn_noftz_f32_slowpath)
$__internal_2_$__cuda_sm3x_div_rn_noftz_f32_slowpath:
[----:B------:R-:W-:Y:S01]  /*08a0*/  SHF.R.U32.HI R6, RZ, 0x17, R7 ;  /* 0x00000017ff067819 */ /* 0x000fe20000011607 */
[----:B------:R-:W-:Y:S01]  /*08b0*/  BSSY.RECONVERGENT B1, `(.L_x_7) ;  /* 0x0000064000017945 */ /* 0x000fe20003800200 */
[--C-:B------:R-:W-:Y:S02]  /*08c0*/  SHF.R.U32.HI R3, RZ, 0x17, R0.reuse ;  /* 0x00000017ff037819 */ /* 0x100fe40000011600 */
[----:B------:R-:W-:Y:S01]  /*08d0*/  LOP3.LUT R12, R6, 0xff, RZ, 0xc0, !PT ;  /* 0x000000ff060c7812 */ /* 0x000fe200078ec0ff */
[----:B------:R-:W-:Y:S01]  /*08e0*/  IMAD.MOV.U32 R6, RZ, RZ, R0 ;  /* 0x000000ffff067224 */ /* 0x000fe200078e0000 */
[----:B------:R-:W-:-:S03]  /*08f0*/  LOP3.LUT R10, R3, 0xff, RZ, 0xc0, !PT ;  /* 0x000000ff030a7812 */ /* 0x000fc600078ec0ff */
[----:B------:R-:W-:Y:S02]  /*0900*/  VIADD R11, R12, 0xffffffff ;  /* 0xffffffff0c0b7836 */ /* 0x000fe40000000000 */
[----:B------:R-:W-:-:S03]  /*0910*/  VIADD R9, R10, 0xffffffff ;  /* 0xffffffff0a097836 */ /* 0x000fc60000000000 */
[----:B------:R-:W-:-:S04]  /*0920*/  ISETP.GT.U32.AND P0, PT, R11, 0xfd, PT ;  /* 0x000000fd0b00780c */ /* 0x000fc80003f04070 */
[----:B------:R-:W-:-:S13]  /*0930*/  ISETP.GT.U32.OR P0, PT, R9, 0xfd, P0 ;  /* 0x000000fd0900780c */ /* 0x000fda0000704470 */
[----:B------:R-:W-:Y:S01]  /*0940*/  @!P0 IMAD.MOV.U32 R8, RZ, RZ, RZ ;  /* 0x000000ffff088224 */ /* 0x000fe200078e00ff */
[----:B------:R-:W-:Y:S06]  /*0950*/  @!P0 BRA `(.L_x_8) ;  /* 0x0000000000608947 */ /* 0x000fec0003800000 */
[----:B------:R-:W-:Y:S01]  /*0960*/  FSETP.GTU.FTZ.AND P0, PT, |R0|, +INF , PT ;  /* 0x7f8000000000780b */ /* 0x000fe20003f1c200 */
[----:B------:R-:W-:Y:S01]  /*0970*/  IMAD.MOV.U32 R3, RZ, RZ, R7 ;  /* 0x000000ffff037224 */ /* 0x000fe200078e0007 */
[----:B------:R-:W-:-:S04]  /*0980*/  FSETP.GTU.FTZ.AND P1, PT, |R7|, +INF , PT ;  /* 0x7f8000000700780b */ /* 0x000fc80003f3c200 */
[----:B------:R-:W-:-:S13]  /*0990*/  PLOP3.LUT P0, PT, P0, P1, PT, 0xf8, 0x8f ;  /* 0x00000000008f781c */ /* 0x000fda0000703f70 */
[----:B------:R-:W-:Y:S05]  /*09a0*/  @P0 BRA `(.L_x_9) ;  /* 0x00000004004c0947 */ /* 0x000fea0003800000 */
[----:B------:R-:W-:-:S13]  /*09b0*/  LOP3.LUT P0, RZ, R7, 0x7fffffff, R6, 0xc8, !PT ;  /* 0x7fffffff07ff7812 */ /* 0x000fda000780c806 */
[----:B------:R-:W-:Y:S05]  /*09c0*/  @!P0 BRA `(.L_x_10) ;  /* 0x00000004003c8947 */ /* 0x000fea0003800000 */
[C---:B------:R-:W-:Y:S02]  /*09d0*/  FSETP.NEU.FTZ.AND P2, PT, |R0|.reuse, +INF , PT ;  /* 0x7f8000000000780b */ /* 0x040fe40003f5d200 */
[----:B------:R-:W-:Y:S02]  /*09e0*/  FSETP.NEU.FTZ.AND P1, PT, |R3|, +INF , PT ;  /* 0x7f8000000300780b */ /* 0x000fe40003f3d200 */
[----:B------:R-:W-:-:S11]  /*09f0*/  FSETP.NEU.FTZ.AND P0, PT, |R0|, +INF , PT ;  /* 0x7f8000000000780b */ /* 0x000fd60003f1d200 */
[----:B------:R-:W-:Y:S05]  /*0a00*/  @!P1 BRA !P2, `(.L_x_10) ;  /* 0x00000004002c9947 */ /* 0x000fea0005000000 */
[----:B------:R-:W-:-:S04]  /*0a10*/  LOP3.LUT P2, RZ, R6, 0x7fffffff, RZ, 0xc0, !PT ;  /* 0x7fffffff06ff7812 */ /* 0x000fc8000784c0ff */
[----:B------:R-:W-:-:S13]  /*0a20*/  PLOP3.LUT P1, PT, P1, P2, PT, 0x2f, 0xf2 ;  /* 0x0000000000f2781c */ /* 0x000fda0000f24577 */
[----:B------:R-:W-:Y:S05]  /*0a30*/  @P1 BRA `(.L_x_11) ;  /* 0x0000000400181947 */ /* 0x000fea0003800000 */
[----:B------:R-:W-:-:S04]  /*0a40*/  LOP3.LUT P1, RZ, R7, 0x7fffffff, RZ, 0xc0, !PT ;  /* 0x7fffffff07ff7812 */ /* 0x000fc8000782c0ff */
[----:B------:R-:W-:-:S13]  /*0a50*/  PLOP3.LUT P0, PT, P0, P1, PT, 0x2f, 0xf2 ;  /* 0x0000000000f2781c */ /* 0x000fda0000702577 */
[----:B------:R-:W-:Y:S05]  /*0a60*/  @P0 BRA `(.L_x_12) ;  /* 0x0000000400000947 */ /* 0x000fea0003800000 */
[----:B------:R-:W-:Y:S02]  /*0a70*/  ISETP.GE.AND P0, PT, R9, RZ, PT ;  /* 0x000000ff0900720c */ /* 0x000fe40003f06270 */
[----:B------:R-:W-:-:S11]  /*0a80*/  ISETP.GE.AND P1, PT, R11, RZ, PT ;  /* 0x000000ff0b00720c */ /* 0x000fd60003f26270 */
[----:B------:R-:W-:Y:S02]  /*0a90*/  @P0 IMAD.MOV.U32 R8, RZ, RZ, RZ ;  /* 0x000000ffff080224 */ /* 0x000fe400078e00ff */
[----:B------:R-:W-:Y:S01]  /*0aa0*/  @!P0 FFMA R6, R0, 1.84467440737095516160e+19, RZ ;  /* 0x5f80000000068823 */ /* 0x000fe200000000ff */
[----:B------:R-:W-:Y:S02]  /*0ab0*/  @!P0 IMAD.MOV.U32 R8, RZ, RZ, -0x40 ;  /* 0xffffffc0ff088424 */ /* 0x000fe400078e00ff */
[----:B------:R-:W-:Y:S02]  /*0ac0*/  @!P1 FFMA R7, R3, 1.84467440737095516160e+19, RZ ;  /* 0x5f80000003079823 */ /* 0x000fe400000000ff */
[----:B------:R-:W-:-:S07]  /*0ad0*/  @!P1 VIADD R8, R8, 0x40 ;  /* 0x0000004008089836 */ /* 0x000fce0000000000 */
.L_x_8:
[----:B------:R-:W-:Y:S01]  /*0ae0*/  LEA R0, R12, 0xc0800000, 0x17 ;  /* 0xc08000000c007811 */ /* 0x000fe200078eb8ff */
[----:B------:R-:W-:Y:S01]  /*0af0*/  BSSY.RECONVERGENT B2, `(.L_x_13) ;  /* 0x0000036000027945 */ /* 0x000fe20003800200 */
[----:B------:R-:W-:-:S03]  /*0b00*/  IADD3 R3, PT, PT, R10, -0x7f, RZ ;  /* 0xffffff810a037810 */ /* 0x000fc60007ffe0ff */
[----:B------:R-:W-:Y:S02]  /*0b10*/  IMAD.IADD R7, R7, 0x1, -R0 ;  /* 0x0000000107077824 */ /* 0x000fe400078e0a00 */
[----:B------:R-:W-:Y:S02]  /*0b20*/  IMAD R0, R3, -0x800000, R6 ;  /* 0xff80000003007824 */ /* 0x000fe400078e0206 */
[----:B------:R0:W1:Y:S01]  /*0b30*/  MUFU.RCP R9, R7 ;  /* 0x0000000700097308 */ /* 0x0000620000001000 */
[----:B------:R-:W-:Y:S01]  /*0b40*/  FADD.FTZ R11, -R7, -RZ ;  /* 0x800000ff070b7221 */ /* 0x000fe20000010100 */
[----:B0-----:R-:W-:-:S05]  /*0b50*/  IADD3 R7, PT, PT, R3, 0x7f, -R12 ;  /* 0x0000007f03077810 */ /* 0x001fca0007ffe80c */
[----:B------:R-:W-:Y:S02]  /*0b60*/  IMAD.IADD R7, R7, 0x1, R8 ;  /* 0x0000000107077824 */ /* 0x000fe400078e0208 */
[----:B-1----:R-:W-:-:S04]  /*0b70*/  FFMA R10, R9, R11, 1 ;  /* 0x3f800000090a7423 */ /* 0x002fc8000000000b */
[----:B------:R-:W-:-:S04]  /*0b80*/  FFMA R13, R9, R10, R9 ;  /* 0x0000000a090d7223 */ /* 0x000fc80000000009 */
[----:B------:R-:W-:-:S04]  /*0b90*/  FFMA R6, R0, R13, RZ ;  /* 0x0000000d00067223 */ /* 0x000fc800000000ff */
[----:B------:R-:W-:-:S04]  /*0ba0*/  FFMA R9, R11, R6, R0 ;  /* 0x000000060b097223 */ /* 0x000fc80000000000 */
[----:B------:R-:W-:-:S04]  /*0bb0*/  FFMA R6, R13, R9, R6 ;  /* 0x000000090d067223 */ /* 0x000fc80000000006 */
[----:B------:R-:W-:-:S04]  /*0bc0*/  FFMA R11, R11, R6, R0 ;  /* 0x000000060b0b7223 */ /* 0x000fc80000000000 */
[----:B------:R-:W-:-:S05]  /*0bd0*/  FFMA R0, R13, R11, R6 ;  /* 0x0000000b0d007223 */ /* 0x000fca0000000006 */
[----:B------:R-:W-:-:S04]  /*0be0*/  SHF.R.U32.HI R3, RZ, 0x17, R0 ;  /* 0x00000017ff037819 */ /* 0x000fc80000011600 */
[----:B------:R-:W-:-:S05]  /*0bf0*/  LOP3.LUT R3, R3, 0xff, RZ, 0xc0, !PT ;  /* 0x000000ff03037812 */ /* 0x000fca00078ec0ff */
[----:B------:R-:W-:-:S04]  /*0c00*/  IMAD.IADD R9, R3, 0x1, R7 ;  /* 0x0000000103097824 */ /* 0x000fc800078e0207 */
[----:B------:R-:W-:-:S05]  /*0c10*/  VIADD R3, R9, 0xffffffff ;  /* 0xffffffff09037836 */ /* 0x000fca0000000000 */
[----:B------:R-:W-:-:S13]  /*0c20*/  ISETP.GE.U32.AND P0, PT, R3, 0xfe, PT ;  /* 0x000000fe0300780c */ /* 0x000fda0003f06070 */
[----:B------:R-:W-:Y:S05]  /*0c30*/  @!P0 BRA `(.L_x_14) ;  /* 0x0000000000808947 */ /* 0x000fea0003800000 */
[----:B------:R-:W-:-:S13]  /*0c40*/  ISETP.GT.AND P0, PT, R9, 0xfe, PT ;  /* 0x000000fe0900780c */ /* 0x000fda0003f04270 */
[----:B------:R-:W-:Y:S05]  /*0c50*/  @P0 BRA `(.L_x_15) ;  /* 0x00000000006c0947 */ /* 0x000fea0003800000 */
[----:B------:R-:W-:-:S13]  /*0c60*/  ISETP.GE.AND P0, PT, R9, 0x1, PT ;  /* 0x000000010900780c */ /* 0x000fda0003f06270 */
[----:B------:R-:W-:Y:S05]  /*0c70*/  @P0 BRA `(.L_x_16) ;  /* 0x0000000000740947 */ /* 0x000fea0003800000 */
[----:B------:R-:W-:Y:S02]  /*0c80*/  ISETP.GE.AND P0, PT, R9, -0x18, PT ;  /* 0xffffffe80900780c */ /* 0x000fe40003f06270 */
[----:B------:R-:W-:-:S11]  /*0c90*/  LOP3.LUT R0, R0, 0x80000000, RZ, 0xc0, !PT ;  /* 0x8000000000007812 */ /* 0x000fd600078ec0ff */
[----:B------:R-:W-:Y:S05]  /*0ca0*/  @!P0 BRA `(.L_x_16) ;  /* 0x0000000000688947 */ /* 0x000fea0003800000 */
[-CC-:B------:R-:W-:Y:S01]  /*0cb0*/  FFMA.RZ R3, R13, R11.reuse, R6.reuse ;  /* 0x0000000b0d037223 */ /* 0x180fe2000000c006 */
[C---:B------:R-:W-:Y:S01]  /*0cc0*/  VIADD R8, R9.reuse, 0x20 ;  /* 0x0000002009087836 */ /* 0x040fe20000000000 */
[C---:B------:R-:W-:Y:S02]  /*0cd0*/  ISETP.NE.AND P2, PT, R9.reuse, RZ, PT ;  /* 0x000000ff0900720c */ /* 0x040fe40003f45270 */
[----:B------:R-:W-:Y:S01]  /*0ce0*/  ISETP.NE.AND P1, PT, R9, RZ, PT ;  /* 0x000000ff0900720c */ /* 0x000fe20003f25270 */
[----:B------:R-:W-:Y:S01]  /*0cf0*/  IMAD.MOV R9, RZ, RZ, -R9 ;  /* 0x000000ffff097224 */ /* 0x000fe200078e0a09 */
[----:B------:R-:W-:Y:S01]  /*0d00*/  LOP3.LUT R7, R3, 0x7fffff, RZ, 0xc0, !PT ;  /* 0x007fffff03077812 */ /* 0x000fe200078ec0ff */
[CCC-:B------:R-:W-:Y:S01]  /*0d10*/  FFMA.RP R3, R13.reuse, R11.reuse, R6.reuse ;  /* 0x0000000b0d037223 */ /* 0x1c0fe20000008006 */
[----:B------:R-:W-:Y:S02]  /*0d20*/  FFMA.RM R6, R13, R11, R6 ;  /* 0x0000000b0d067223 */ /* 0x000fe40000004006 */
[----:B------:R-:W-:-:S03]  /*0d30*/  LOP3.LUT R7, R7, 0x800000, RZ, 0xfc, !PT ;  /* 0x0080000007077812 */ /* 0x000fc600078efcff */
[----:B------:R-:W-:Y:S02]  /*0d40*/  FSETP.NEU.FTZ.AND P0, PT, R3, R6, PT ;  /* 0x000000060300720b */ /* 0x000fe40003f1d000 */
[----:B------:R-:W-:Y:S02]  /*0d50*/  SHF.L.U32 R8, R7, R8, RZ ;  /* 0x0000000807087219 */ /* 0x000fe400000006ff */
[----:B------:R-:W-:Y:S02]  /*0d60*/  SEL R6, R9, RZ, P2 ;  /* 0x000000ff09067207 */ /* 0x000fe40001000000 */
[----:B------:R-:W-:Y:S02]  /*0d70*/  ISETP.NE.AND P1, PT, R8, RZ, P1 ;  /* 0x000000ff0800720c */ /* 0x000fe40000f25270 */
[----:B------:R-:W-:Y:S02]  /*0d80*/  SHF.R.U32.HI R6, RZ, R6, R7 ;  /* 0x00000006ff067219 */ /* 0x000fe40000011607 */
[----:B------:R-:W-:-:S02]  /*0d90*/  PLOP3.LUT P0, PT, P0, P1, PT, 0xf8, 0x8f ;  /* 0x00000000008f781c */ /* 0x000fc40000703f70 */
[----:B------:R-:W-:Y:S02]  /*0da0*/  SHF.R.U32.HI R8, RZ, 0x1, R6 ;  /* 0x00000001ff087819 */ /* 0x000fe40000011606 */
[----:B------:R-:W-:-:S04]  /*0db0*/  SEL R3, RZ, 0x1, !P0 ;  /* 0x00000001ff037807 */ /* 0x000fc80004000000 */
[----:B------:R-:W-:-:S04]  /*0dc0*/  LOP3.LUT R3, R3, 0x1, R8, 0xf8, !PT ;  /* 0x0000000103037812 */ /* 0x000fc800078ef808 */
[----:B------:R-:W-:-:S05]  /*0dd0*/  LOP3.LUT R3, R3, R6, RZ, 0xc0, !PT ;  /* 0x0000000603037212 */ /* 0x000fca00078ec0ff */
[----:B------:R-:W-:-:S05]  /*0de0*/  IMAD.IADD R3, R8, 0x1, R3 ;  /* 0x0000000108037824 */ /* 0x000fca00078e0203 */
[----:B------:R-:W-:Y:S01]  /*0df0*/  LOP3.LUT R0, R3, R0, RZ, 0xfc, !PT ;  /* 0x0000000003007212 */ /* 0x000fe200078efcff */
[----:B------:R-:W-:Y:S06]  /*0e00*/  BRA `(.L_x_16) ;  /* 0x0000000000107947 */ /* 0x000fec0003800000 */
.L_x_15:
[----:B------:R-:W-:-:S04]  /*0e10*/  LOP3.LUT R0, R0, 0x80000000, RZ, 0xc0, !PT ;  /* 0x8000000000007812 */ /* 0x000fc800078ec0ff */
[----:B------:R-:W-:Y:S01]  /*0e20*/  LOP3.LUT R0, R0, 0x7f800000, RZ, 0xfc, !PT ;  /* 0x7f80000000007812 */ /* 0x000fe200078efcff */
[----:B------:R-:W-:Y:S06]  /*0e30*/  BRA `(.L_x_16) ;  /* 0x0000000000047947 */ /* 0x000fec0003800000 */
.L_x_14:
[----:B------:R-:W-:-:S07]  /*0e40*/  IMAD R0, R7, 0x800000, R0 ;  /* 0x0080000007007824 */ /* 0x000fce00078e0200 */
.L_x_16:
[----:B------:R-:W-:Y:S05]  /*0e50*/  BSYNC.RECONVERGENT B2 ;  /* 0x0000000000027941 */ /* 0x000fea0003800200 */
.L_x_13:
[----:B------:R-:W-:Y:S05]  /*0e60*/  BRA `(.L_x_17) ;  /* 0x0000000000207947 */ /* 0x000fea0003800000 */
.L_x_12:
[----:B------:R-:W-:-:S04]  /*0e70*/  LOP3.LUT R0, R7, 0x80000000, R6, 0x48, !PT ;  /* 0x8000000007007812 */ /* 0x000fc800078e4806 */
[----:B------:R-:W-:Y:S01]  /*0e80*/  LOP3.LUT R0, R0, 0x7f800000, RZ, 0xfc, !PT ;  /* 0x7f80000000007812 */ /* 0x000fe200078efcff */
[----:B------:R-:W-:Y:S06]  /*0e90*/  BRA `(.L_x_17) ;  /* 0x0000000000147947 */ /* 0x000fec0003800000 */
.L_x_11:
[----:B------:R-:W-:Y:S01]  /*0ea0*/  LOP3.LUT R0, R7, 0x80000000, R6, 0x48, !PT ;  /* 0x8000000007007812 */ /* 0x000fe200078e4806 */
[----:B------:R-:W-:Y:S06]  /*0eb0*/  BRA `(.L_x_17) ;  /* 0x00000000000c7947 */ /* 0x000fec0003800000 */
.L_x_10:
[----:B------:R-:W0:Y:S01]  /*0ec0*/  MUFU.RSQ R0, -QNAN ;  /* 0xffc0000000007908 */ /* 0x000e220000001400 */
[----:B------:R-:W-:Y:S05]  /*0ed0*/  BRA `(.L_x_17) ;  /* 0x0000000000047947 */ /* 0x000fea0003800000 */
.L_x_9:
[----:B------:R-:W-:-:S07]  /*0ee0*/  FADD.FTZ R0, R0, R3 ;  /* 0x0000000300007221 */ /* 0x000fce0000010000 */
.L_x_17:
[----:B------:R-:W-:Y:S05]  /*0ef0*/  BSYNC.RECONVERGENT B1 ;  /* 0x0000000000017941 */ /* 0x000fea0003800200 */
.L_x_7:
[----:B------:R-:W-:-:S04]  /*0f00*/  IMAD.MOV.U32 R3, RZ, RZ, 0x0 ;  /* 0x00000000ff037424 */ /* 0x000fc800078e00ff */
[----:B0-----:R-:W-:Y:S05]  /*0f10*/  RET.REL.NODEC R2 `(normalize) ;  /* 0xfffffff002387950 */ /* 0x001fea0003c3ffff */
.L_x_18:
        /* <DEDUP_REMOVED lines=14> */
.L_x_121:


//--------------------- .text.get_extrema         --------------------------
	.section	.text.get_extrema,"ax",@progbits
	.align	128
        .global         get_extrema
        .type           get_extrema,@function
        .size           get_extrema,(.L_x_132 - get_extrema)
        .other          get_extrema,@"STO_CUDA_ENTRY STV_DEFAULT"
get_extrema:
.text.get_extrema:
[----:B------:R-:W-:Y:S01]  /*0000*/  LDC R1, c[0x0][0x37c] ;  /* 0x0000df00ff017b82 */ /* 0x000fe20000000800 */
[----:B------:R-:W0:Y:S01]  /*0010*/  S2R R0, SR_CTAID.X ;  /* 0x0000000000007919 */ /* 0x000e220000002500 */
[----:B------:R-:W0:Y:S01]  /*0020*/  LDCU UR4, c[0x0][0x360] ;  /* 0x00006c00ff0477ac */ /* 0x000e220008000800 */
[----:B------:R-:W0:Y:S01]  /*0030*/  S2R R3, SR_TID.X ;  /* 0x0000000000037919 */ /* 0x000e220000002100 */
[----:B------:R-:W1:Y:S01]  /*0040*/  LDCU.64 UR6, c[0x0][0x388] ;  /* 0x00007100ff0677ac */ /* 0x000e620008000a00 */
[----:B0-----:R-:W-:-:S05]  /*0050*/  IMAD R0, R0, UR4, R3 ;  /* 0x0000000400007c24 */ /* 0x001fca000f8e0203 */
[----:B-1----:R-:W-:-:S04]  /*0060*/  ISETP.GE.U32.AND P0, PT, R0, UR6, PT ;  /* 0x0000000600007c0c */ /* 0x002fc8000bf06070 */
[----:B------:R-:W-:-:S13]  /*0070*/  ISETP.GE.U32.AND.EX P0, PT, RZ, UR7, PT, P0 ;  /* 0x00000007ff007c0c */ /* 0x000fda000bf06100 */
[----:B------:R-:W-:Y:S05]  /*0080*/  @P0 EXIT ;  /* 0x000000000000094d */ /* 0x000fea0003800000 */
[----:B------:R-:W0:Y:S01]  /*0090*/  LDC.64 R4, c[0x0][0x390] ;  /* 0x0000e400ff047b82 */ /* 0x000e220000000a00 */
[----:B------:R-:W1:Y:S01]  /*00a0*/  LDCU.64 UR6, c[0x0][0x380] ;  /* 0x00007000ff0677ac */ /* 0x000e620008000a00 */
[----:B------:R-:W2:Y:S01]  /*00b0*/  LDCU.64 UR4, c[0x0][0x358] ;  /* 0x00006b00ff0477ac */ /* 0x000ea20008000a00 */
[----:B0-----:R-:W-:-:S04]  /*00c0*/  IMAD.WIDE.U32 R2, R0, R4, RZ ;  /* 0x0000000400027225 */ /* 0x001fc800078e00ff */
[----:B------:R-:W-:Y:S02]  /*00d0*/  IMAD R7, R0, R5, R3 ;  /* 0x0000000500077224 */ /* 0x000fe400078e0203 */
[----:B------:R-:W-:-:S03]  /*00e0*/  IMAD.SHL.U32 R6, R2, 0x4, RZ ;  /* 0x0000000402067824 */ /* 0x000fc600078e00ff */
[----:B------:R-:W-:Y:S02]  /*00f0*/  SHF.L.U64.HI R7, R2, 0x2, R7 ;  /* 0x0000000202077819 */ /* 0x000fe40000010207 */
[----:B-1----:R-:W-:-:S04]  /*0100*/  IADD3 R2, P0, PT, R6, UR6, RZ ;  /* 0x0000000606027c10 */ /* 0x002fc8000ff1e0ff */
[----:B------:R-:W-:-:S05]  /*0110*/  IADD3.X R3, PT, PT, R7, UR7, RZ, P0, !PT ;  /* 0x0000000707037c10 */ /* 0x000fca00087fe4ff */
[----:B--2---:R-:W2:Y:S01]  /*0120*/  LDG.E R11, desc[UR4][R2.64] ;  /* 0x00000004020b7981 */ /* 0x004ea2000c1e1900 */
[----:B------:R-:W-:-:S04]  /*0130*/  ISETP.GE.U32.AND P0, PT, R4, 0x2, PT ;  /* 0x000000020400780c */ /* 0x000fc80003f06070 */
[----:B------:R-:W-:Y:S01]  /*0140*/  ISETP.GE.U32.AND.EX P0, PT, R5, RZ, PT, P0 ;  /* 0x000000ff0500720c */ /* 0x000fe20003f06100 */
[----:B--2---:R-:W-:-:S12]  /*0150*/  IMAD.MOV.U32 R12, RZ, RZ, R11 ;  /* 0x000000ffff0c7224 */ /* 0x004fd800078e000b */
[----:B------:R-:W-:Y:S05]  /*0160*/  @!P0 BRA `(.L_x_19) ;  /* 0x0000000400ec8947 */ /* 0x000fea0003800000 */
[C---:B------:R-:W-:Y:S01]  /*0170*/  IADD3 R8, P2, PT, R4.reuse, -0x1, RZ ;  /* 0xffffffff04087810 */ /* 0x040fe20007f5e0ff */
[----:B------:R-:W-:Y:S01]  /*0180*/  IMAD.MOV.U32 R9, RZ, RZ, 0x1 ;  /* 0x00000001ff097424 */ /* 0x000fe200078e00ff */
[----:B------:R-:W-:Y:S01]  /*0190*/  IADD3 R4, P1, PT, R4, -0x2, RZ ;  /* 0xfffffffe04047810 */ /* 0x000fe20007f3e0ff */
[----:B------:R-:W-:Y:S01]  /*01a0*/  IMAD.MOV.U32 R10, RZ, RZ, RZ ;  /* 0x000000ffff0a7224 */ /* 0x000fe200078e00ff */
[----:B------:R-:W-:Y:S01]  /*01b0*/  LOP3.LUT R23, R8, 0xf, RZ, 0xc0, !PT ;  /* 0x0000000f08177812 */ /* 0x000fe200078ec0ff */
[----:B------:R-:W-:Y:S01]  /*01c0*/  IMAD.MOV.U32 R12, RZ, RZ, R11 ;  /* 0x000000ffff0c7224 */ /* 0x000fe200078e000b */
[----:B------:R-:W-:Y:S02]  /*01d0*/  ISETP.GE.U32.AND P0, PT, R4, 0xf, PT ;  /* 0x0000000f0400780c */ /* 0x000fe40003f06070 */
[----:B------:R-:W-:Y:S02]  /*01e0*/  IADD3.X R4, PT, PT, R5, -0x1, RZ, P1, !PT ;  /* 0xffffffff05047810 */ /* 0x000fe40000ffe4ff */
[----:B------:R-:W-:-:S02]  /*01f0*/  ISETP.NE.U32.AND P1, PT, R23, RZ, PT ;  /* 0x000000ff1700720c */ /* 0x000fc40003f25070 */
[----:B------:R-:W-:Y:S02]  /*0200*/  ISETP.GE.U32.AND.EX P0, PT, R4, RZ, PT, P0 ;  /* 0x000000ff0400720c */ /* 0x000fe40003f06100 */
[----:B------:R-:W-:Y:S02]  /*0210*/  ISETP.NE.AND.EX P1, PT, RZ, RZ, PT, P1 ;  /* 0x000000ffff00720c */ /* 0x000fe40003f25310 */
[----:B------:R-:W-:-:S09]  /*0220*/  IADD3.X R13, PT, PT, R5, -0x1, RZ, P2, !PT ;  /* 0xffffffff050d7810 */ /* 0x000fd200017fe4ff */
[----:B------:R-:W-:Y:S05]  /*0230*/  @!P0 BRA `(.L_x_20) ;  /* 0x0000000000bc8947 */ /* 0x000fea0003800000 */
[----:B------:R-:W-:Y:S01]  /*0240*/  IADD3 R4, P0, PT, R2, 0x20, RZ ;  /* 0x0000002002047810 */ /* 0x000fe20007f1e0ff */
[----:B------:R-:W-:Y:S01]  /*0250*/  IMAD.MOV.U32 R9, RZ, RZ, 0x1 ;  /* 0x00000001ff097424 */ /* 0x000fe200078e00ff */
[----:B------:R-:W-:Y:S01]  /*0260*/  LOP3.LUT R14, R8, 0xfffffff0, RZ, 0xc0, !PT ;  /* 0xfffffff0080e7812 */ /* 0x000fe200078ec0ff */
[----:B------:R-:W-:Y:S02]  /*0270*/  IMAD.MOV.U32 R10, RZ, RZ, RZ ;  /* 0x000000ffff0a7224 */ /* 0x000fe400078e00ff */
[----:B------:R-:W-:Y:S02]  /*0280*/  IMAD.MOV.U32 R12, RZ, RZ, R11 ;  /* 0x000000ffff0c7224 */ /* 0x000fe400078e000b */
[----:B------:R-:W-:-:S07]  /*0290*/  IMAD.X R5, RZ, RZ, R3, P0 ;  /* 0x000000ffff057224 */ /* 0x000fce00000e0603 */
.L_x_21:
[----:B------:R-:W2:Y:S04]  /*02a0*/  LDG.E R24, desc[UR4][R4.64+-0x1c] ;  /* 0xffffe40404187981 */ /* 0x000ea8000c1e1900 */
[----:B------:R-:W2:Y:S04]  /*02b0*/  LDG.E R25, desc[UR4][R4.64+-0x18] ;  /* 0xffffe80404197981 */ /* 0x000ea8000c1e1900 */
[----:B------:R-:W3:Y:S04]  /*02c0*/  LDG.E R21, desc[UR4][R4.64+-0x14] ;  /* 0xffffec0404157981 */ /* 0x000ee8000c1e1900 */
[----:B------:R-:W3:Y:S04]  /*02d0*/  LDG.E R22, desc[UR4][R4.64+-0x10] ;  /* 0xfffff00404167981 */ /* 0x000ee8000c1e1900 */
[----:B------:R-:W4:Y:S04]  /*02e0*/  LDG.E R20, desc[UR4][R4.64+-0xc] ;  /* 0xfffff40404147981 */ /* 0x000f28000c1e1900 */
[----:B------:R-:W4:Y:S04]  /*02f0*/  LDG.E R19, desc[UR4][R4.64+-0x8] ;  /* 0xfffff80404137981 */ /* 0x000f28000c1e1900 */
[----:B------:R-:W5:Y:S04]  /*0300*/  LDG.E R15, desc[UR4][R4.64+-0x4] ;  /* 0xfffffc04040f7981 */ /* 0x000f68000c1e1900 */
[----:B------:R-:W5:Y:S04]  /*0310*/  LDG.E R16, desc[UR4][R4.64] ;  /* 0x0000000404107981 */ /* 0x000f68000c1e1900 */
[----:B------:R-:W5:Y:S04]  /*0320*/  LDG.E R17, desc[UR4][R4.64+0x4] ;  /* 0x0000040404117981 */ /* 0x000f68000c1e1900 */
[----:B------:R-:W5:Y:S01]  /*0330*/  LDG.E R18, desc[UR4][R4.64+0x8] ;  /* 0x0000080404127981 */ /* 0x000f62000c1e1900 */
[----:B--2---:R-:W-:-:S02]  /*0340*/  FMNMX3 R26, R11, R24, R25, PT ;  /* 0x000000180b1a7276 */ /* 0x004fc40003800019 */
[----:B------:R-:W-:Y:S01]  /*0350*/  FMNMX3 R24, R12, R24, R25, !PT ;  /* 0x000000180c187276 */ /* 0x000fe20007800019 */
[----:B------:R-:W2:Y:S04]  /*0360*/  LDG.E R11, desc[UR4][R4.64+0x10] ;  /* 0x00001004040b7981 */ /* 0x000ea8000c1e1900 */
[----:B------:R-:W2:Y:S01]  /*0370*/  LDG.E R12, desc[UR4][R4.64+0xc] ;  /* 0x00000c04040c7981 */ /* 0x000ea2000c1e1900 */
[-CC-:B---3--:R-:W-:Y:S02]  /*0380*/  FMNMX3 R26, R26, R21.reuse, R22.reuse, PT ;  /* 0x000000151a1a7276 */ /* 0x188fe40003800016 */
[----:B------:R-:W-:Y:S02]  /*0390*/  FMNMX3 R24, R24, R21, R22, !PT ;  /* 0x0000001518187276 */ /* 0x000fe40007800016 */
[----:B------:R-:W3:Y:S04]  /*03a0*/  LDG.E R22, desc[UR4][R4.64+0x14] ;  /* 0x0000140404167981 */ /* 0x000ee8000c1e1900 */
[----:B------:R-:W3:Y:S01]  /*03b0*/  LDG.E R21, desc[UR4][R4.64+0x18] ;  /* 0x0000180404157981 */ /* 0x000ee2000c1e1900 */
[----:B----4-:R-:W-:-:S02]  /*03c0*/  FMNMX3 R26, R26, R20, R19, PT ;  /* 0x000000141a1a7276 */ /* 0x010fc40003800013 */
[----:B------:R-:W-:Y:S02]  /*03d0*/  FMNMX3 R24, R24, R20, R19, !PT ;  /* 0x0000001418187276 */ /* 0x000fe40007800013 */
[----:B------:R-:W4:Y:S04]  /*03e0*/  LDG.E R20, desc[UR4][R4.64+0x1c] ;  /* 0x00001c0404147981 */ /* 0x000f28000c1e1900 */
[----:B------:R0:W4:Y:S01]  /*03f0*/  LDG.E R19, desc[UR4][R4.64+0x20] ;  /* 0x0000200404137981 */ /* 0x000122000c1e1900 */
[----:B------:R-:W-:Y:S02]  /*0400*/  IADD3 R9, P0, PT, R9, 0x10, RZ ;  /* 0x0000001009097810 */ /* 0x000fe40007f1e0ff */
[-CC-:B-----5:R-:W-:Y:S02]  /*0410*/  FMNMX3 R26, R26, R15.reuse, R16.reuse, PT ;  /* 0x0000000f1a1a7276 */ /* 0x1a0fe40003800010 */
[----:B------:R-:W-:Y:S01]  /*0420*/  FMNMX3 R24, R24, R15, R16, !PT ;  /* 0x0000000f18187276 */ /* 0x000fe20007800010 */
[----:B------:R-:W-:Y:S01]  /*0430*/  IMAD.X R10, RZ, RZ, R10, P0 ;  /* 0x000000ffff0a7224 */ /* 0x000fe200000e060a */
[----:B------:R-:W-:-:S04]  /*0440*/  IADD3 R15, P2, PT, R9, -R14, RZ ;  /* 0x8000000e090f7210 */ /* 0x000fc80007f5e0ff */
[----:B------:R-:W-:Y:S01]  /*0450*/  ISETP.NE.U32.AND P0, PT, R15, 0x1, PT ;  /* 0x000000010f00780c */ /* 0x000fe20003f05070 */
[----:B------:R-:W-:Y:S01]  /*0460*/  IMAD.X R15, R10, 0x1, ~R13, P2 ;  /* 0x000000010a0f7824 */ /* 0x000fe200010e0e0d */
[----:B------:R-:W-:-:S04]  /*0470*/  FMNMX3 R26, R26, R17, R18, PT ;  /* 0x000000111a1a7276 */ /* 0x000fc80003800012 */
[----:B------:R-:W-:Y:S02]  /*0480*/  ISETP.NE.AND.EX P0, PT, R15, RZ, PT, P0 ;  /* 0x000000ff0f00720c */ /* 0x000fe40003f05300 */
[----:B------:R-:W-:Y:S02]  /*0490*/  FMNMX3 R24, R24, R17, R18, !PT ;  /* 0x0000001118187276 */ /* 0x000fe40007800012 */
[----:B0-----:R-:W-:-:S05]  /*04a0*/  IADD3 R4, P2, PT, R4, 0x40, RZ ;  /* 0x0000004004047810 */ /* 0x001fca0007f5e0ff */
[----:B------:R-:W-:Y:S01]  /*04b0*/  IMAD.X R5, RZ, RZ, R5, P2 ;  /* 0x000000ffff057224 */ /* 0x000fe200010e0605 */
[-CC-:B--2---:R-:W-:Y:S02]  /*04c0*/  FMNMX3 R26, R26, R12.reuse, R11.reuse, PT ;  /* 0x0000000c1a1a7276 */ /* 0x184fe4000380000b */
[----:B------:R-:W-:Y:S02]  /*04d0*/  FMNMX3 R24, R24, R12, R11, !PT ;  /* 0x0000000c18187276 */ /* 0x000fe4000780000b */
[-CC-:B---3--:R-:W-:Y:S02]  /*04e0*/  FMNMX3 R26, R26, R22.reuse, R21.reuse, PT ;  /* 0x000000161a1a7276 */ /* 0x188fe40003800015 */
[----:B------:R-:W-:Y:S02]  /*04f0*/  FMNMX3 R24, R24, R22, R21, !PT ;  /* 0x0000001618187276 */ /* 0x000fe40007800015 */
[-CC-:B----4-:R-:W-:Y:S02]  /*0500*/  FMNMX3 R11, R26, R20.reuse, R19.reuse, PT ;  /* 0x000000141a0b7276 */ /* 0x190fe40003800013 */
[----:B------:R-:W-:Y:S01]  /*0510*/  FMNMX3 R12, R24, R20, R19, !PT ;  /* 0x00000014180c7276 */ /* 0x000fe20007800013 */
[----:B------:R-:W-:Y:S06]  /*0520*/  @P0 BRA `(.L_x_21) ;  /* 0xfffffffc005c0947 */ /* 0x000fec000383ffff */
.L_x_20:
[----:B------:R-:W-:Y:S05]  /*0530*/  @!P1 BRA `(.L_x_19) ;  /* 0x0000000000f89947 */ /* 0x000fea0003800000 */
[----:B------:R-:W-:Y:S02]  /*0540*/  ISETP.GE.U32.AND P1, PT, R23, 0x8, PT ;  /* 0x000000081700780c */ /* 0x000fe40003f26070 */
[----:B------:R-:W-:Y:S02]  /*0550*/  LOP3.LUT R21, R8, 0x7, RZ, 0xc0, !PT ;  /* 0x0000000708157812 */ /* 0x000fe400078ec0ff */
[----:B------:R-:W-:Y:S02]  /*0560*/  ISETP.GE.U32.AND.EX P1, PT, RZ, RZ, PT, P1 ;  /* 0x000000ffff00720c */ /* 0x000fe40003f26110 */
[----:B------:R-:W-:-:S04]  /*0570*/  ISETP.NE.U32.AND P0, PT, R21, RZ, PT ;  /* 0x000000ff1500720c */ /* 0x000fc80003f05070 */
[----:B------:R-:W-:-:S07]  /*0580*/  ISETP.NE.AND.EX P0, PT, RZ, RZ, PT, P0 ;  /* 0x000000ffff00720c */ /* 0x000fce0003f05300 */
[----:B------:R-:W-:Y:S06]  /*0590*/  @!P1 BRA `(.L_x_22) ;  /* 0x0000000000509947 */ /* 0x000fec0003800000 */
[----:B------:R-:W-:-:S04]  /*05a0*/  LEA R4, P1, R9, R2, 0x2 ;  /* 0x0000000209047211 */ /* 0x000fc800078210ff */
[----:B------:R-:W-:-:S05]  /*05b0*/  LEA.HI.X R5, R9, R3, R10, 0x2, P1 ;  /* 0x0000000309057211 */ /* 0x000fca00008f140a */
[----:B------:R-:W2:Y:S04]  /*05c0*/  LDG.E R13, desc[UR4][R4.64] ;  /* 0x00000004040d7981 */ /* 0x000ea8000c1e1900 */
[----:B------:R-:W2:Y:S04]  /*05d0*/  LDG.E R14, desc[UR4][R4.64+0x4] ;  /* 0x00000404040e7981 */ /* 0x000ea8000c1e1900 */
[----:B------:R-:W3:Y:S04]  /*05e0*/  LDG.E R15, desc[UR4][R4.64+0x8] ;  /* 0x00000804040f7981 */ /* 0x000ee8000c1e1900 */
[----:B------:R-:W3:Y:S04]  /*05f0*/  LDG.E R16, desc[UR4][R4.64+0xc] ;  /* 0x00000c0404107981 */ /* 0x000ee8000c1e1900 */
[----:B------:R-:W4:Y:S04]  /*0600*/  LDG.E R17, desc[UR4][R4.64+0x10] ;  /* 0x0000100404117981 */ /* 0x000f28000c1e1900 */
[----:B------:R-:W4:Y:S04]  /*0610*/  LDG.E R18, desc[UR4][R4.64+0x14] ;  /* 0x0000140404127981 */ /* 0x000f28000c1e1900 */
[----:B------:R-:W5:Y:S04]  /*0620*/  LDG.E R19, desc[UR4][R4.64+0x18] ;  /* 0x0000180404137981 */ /* 0x000f68000c1e1900 */
[----:B------:R-:W5:Y:S01]  /*0630*/  LDG.E R20, desc[UR4][R4.64+0x1c] ;  /* 0x00001c0404147981 */ /* 0x000f62000c1e1900 */
[----:B------:R-:W-:-:S05]  /*0640*/  IADD3 R9, P1, PT, R9, 0x8, RZ ;  /* 0x0000000809097810 */ /* 0x000fca0007f3e0ff */
[----:B------:R-:W-:Y:S01]  /*0650*/  IMAD.X R10, RZ, RZ, R10, P1 ;  /* 0x000000ffff0a7224 */ /* 0x000fe200008e060a */
[-CC-:B--2---:R-:W-:Y:S02]  /*0660*/  FMNMX3 R11, R11, R13.reuse, R14.reuse, PT ;  /* 0x0000000d0b0b7276 */ /* 0x184fe4000380000e */
[----:B------:R-:W-:Y:S02]  /*0670*/  FMNMX3 R12, R12, R13, R14, !PT ;  /* 0x0000000d0c0c7276 */ /* 0x000fe4000780000e */
[-CC-:B---3--:R-:W-:Y:S02]  /*0680*/  FMNMX3 R11, R11, R15.reuse, R16.reuse, PT ;  /* 0x0000000f0b0b7276 */ /* 0x188fe40003800010 */
[----:B------:R-:W-:Y:S02]  /*0690*/  FMNMX3 R12, R12, R15, R16, !PT ;  /* 0x0000000f0c0c7276 */ /* 0x000fe40007800010 */
[-CC-:B----4-:R-:W-:Y:S02]  /*06a0*/  FMNMX3 R11, R11, R17.reuse, R18.reuse, PT ;  /* 0x000000110b0b7276 */ /* 0x190fe40003800012 */
[----:B------:R-:W-:-:S02]  /*06b0*/  FMNMX3 R12, R12, R17, R18, !PT ;  /* 0x000000110c0c7276 */ /* 0x000fc40007800012 */
[-CC-:B-----5:R-:W-:Y:S02]  /*06c0*/  FMNMX3 R11, R11, R19.reuse, R20.reuse, PT ;  /* 0x000000130b0b7276 */ /* 0x1a0fe40003800014 */
[----:B------:R-:W-:-:S07]  /*06d0*/  FMNMX3 R12, R12, R19, R20, !PT ;  /* 0x000000130c0c7276 */ /* 0x000fce0007800014 */
.L_x_22:
[----:B------:R-:W-:Y:S05]  /*06e0*/  @!P0 BRA `(.L_x_19) ;  /* 0x00000000008c8947 */ /* 0x000fea0003800000 */
[----:B------:R-:W-:-:S04]  /*06f0*/  ISETP.GE.U32.AND P0, PT, R21, 0x4, PT ;  /* 0x000000041500780c */ /* 0x000fc80003f06070 */
[----:B------:R-:W-:-:S13]  /*0700*/  ISETP.GE.U32.AND.EX P0, PT, RZ, RZ, PT, P0 ;  /* 0x000000ffff00720c */ /* 0x000fda0003f06100 */
[----:B------:R-:W-:-:S04]  /*0710*/  @P0 LEA R2, P1, R9, R2, 0x2 ;  /* 0x0000000209020211 */ /* 0x000fc800078210ff */
[----:B------:R-:W-:-:S05]  /*0720*/  @P0 LEA.HI.X R3, R9, R3, R10, 0x2, P1 ;  /* 0x0000000309030211 */ /* 0x000fca00008f140a */
[----:B------:R-:W2:Y:S04]  /*0730*/  @P0 LDG.E R4, desc[UR4][R2.64] ;  /* 0x0000000402040981 */ /* 0x000ea8000c1e1900 */
[----:B------:R-:W2:Y:S04]  /*0740*/  @P0 LDG.E R5, desc[UR4][R2.64+0x4] ;  /* 0x0000040402050981 */ /* 0x000ea8000c1e1900 */
[----:B------:R-:W3:Y:S04]  /*0750*/  @P0 LDG.E R15, desc[UR4][R2.64+0x8] ;  /* 0x00000804020f0981 */ /* 0x000ee8000c1e1900 */
[----:B------:R-:W3:Y:S01]  /*0760*/  @P0 LDG.E R16, desc[UR4][R2.64+0xc] ;  /* 0x00000c0402100981 */ /* 0x000ee2000c1e1900 */
[----:B------:R-:W-:Y:S01]  /*0770*/  LOP3.LUT R8, R8, 0x3, RZ, 0xc0, !PT ;  /* 0x0000000308087812 */ /* 0x000fe200078ec0ff */
[----:B------:R-:W-:Y:S01]  /*0780*/  IMAD.MOV.U32 R13, RZ, RZ, RZ ;  /* 0x000000ffff0d7224 */ /* 0x000fe200078e00ff */
[----:B------:R-:W-:-:S02]  /*0790*/  @P0 IADD3 R9, P2, PT, R9, 0x4, RZ ;  /* 0x0000000409090810 */ /* 0x000fc40007f5e0ff */
[----:B------:R-:W-:-:S03]  /*07a0*/  ISETP.NE.U32.AND P1, PT, R8, RZ, PT ;  /* 0x000000ff0800720c */ /* 0x000fc60003f25070 */
[----:B------:R-:W-:Y:S01]  /*07b0*/  @P0 IMAD.X R10, RZ, RZ, R10, P2 ;  /* 0x000000ffff0a0224 */ /* 0x000fe200010e060a */
[----:B------:R-:W-:Y:S02]  /*07c0*/  ISETP.NE.AND.EX P1, PT, R13, RZ, PT, P1 ;  /* 0x000000ff0d00720c */ /* 0x000fe40003f25310 */
[-CC-:B--2---:R-:W-:Y:S02]  /*07d0*/  @P0 FMNMX3 R14, R11, R4.reuse, R5.reuse, PT ;  /* 0x000000040b0e0276 */ /* 0x184fe40003800005 */
[----:B------:R-:W-:Y:S02]  /*07e0*/  @P0 FMNMX3 R4, R12, R4, R5, !PT ;  /* 0x000000040c040276 */ /* 0x000fe40007800005 */
[-CC-:B---3--:R-:W-:Y:S02]  /*07f0*/  @P0 FMNMX3 R11, R14, R15.reuse, R16.reuse, PT ;  /* 0x0000000f0e0b0276 */ /* 0x188fe40003800010 */
[----:B------:R-:W-:-:S05]  /*0800*/  @P0 FMNMX3 R12, R4, R15, R16, !PT ;  /* 0x0000000f040c0276 */ /* 0x000fca0007800010 */
[----:B------:R-:W-:Y:S05]  /*0810*/  @!P1 BRA `(.L_x_19) ;  /* 0x0000000000409947 */ /* 0x000fea0003800000 */
[----:B------:R-:W-:-:S04]  /*0820*/  LEA R4, P0, R9, R6, 0x2 ;  /* 0x0000000609047211 */ /* 0x000fc800078010ff */
[----:B------:R-:W-:Y:S02]  /*0830*/  IADD3 R4, P1, PT, R4, UR6, RZ ;  /* 0x0000000604047c10 */ /* 0x000fe4000ff3e0ff */
[----:B------:R-:W-:-:S04]  /*0840*/  LEA.HI.X R5, R9, R7, R10, 0x2, P0 ;  /* 0x0000000709057211 */ /* 0x000fc800000f140a */
[----:B------:R-:W-:-:S07]  /*0850*/  IADD3.X R5, PT, PT, R5, UR7, RZ, P1, !PT ;  /* 0x0000000705057c10 */ /* 0x000fce0008ffe4ff */
.L_x_23:
[----:B------:R-:W-:Y:S02]  /*0860*/  IMAD.MOV.U32 R2, RZ, RZ, R4 ;  /* 0x000000ffff027224 */ /* 0x000fe400078e0004 */
[----:B------:R-:W-:-:S05]  /*0870*/  IMAD.MOV.U32 R3, RZ, RZ, R5 ;  /* 0x000000ffff037224 */ /* 0x000fca00078e0005 */
[----:B------:R-:W2:Y:S01]  /*0880*/  LDG.E R2, desc[UR4][R2.64] ;  /* 0x0000000402027981 */ /* 0x000ea2000c1e1900 */
[----:B------:R-:W-:Y:S02]  /*0890*/  IADD3 R8, P0, PT, R8, -0x1, RZ ;  /* 0xffffffff08087810 */ /* 0x000fe40007f1e0ff */
[----:B------:R-:W-:Y:S02]  /*08a0*/  IADD3 R4, P1, PT, R4, 0x4, RZ ;  /* 0x0000000404047810 */ /* 0x000fe40007f3e0ff */
[----:B------:R-:W-:Y:S02]  /*08b0*/  IADD3.X R13, PT, PT, R13, -0x1, RZ, P0, !PT ;  /* 0xffffffff0d0d7810 */ /* 0x000fe400007fe4ff */
[----:B------:R-:W-:Y:S01]  /*08c0*/  ISETP.NE.U32.AND P0, PT, R8, RZ, PT ;  /* 0x000000ff0800720c */ /* 0x000fe20003f05070 */
[----:B------:R-:W-:-:S03]  /*08d0*/  IMAD.X R5, RZ, RZ, R5, P1 ;  /* 0x000000ffff057224 */ /* 0x000fc600008e0605 */
[----:B------:R-:W-:Y:S02]  /*08e0*/  ISETP.NE.AND.EX P0, PT, R13, RZ, PT, P0 ;  /* 0x000000ff0d00720c */ /* 0x000fe40003f05300 */
[C---:B--2---:R-:W-:Y:S02]  /*08f0*/  FMNMX R11, R2.reuse, R11, PT ;  /* 0x0000000b020b7209 */ /* 0x044fe40003800000 */
[----:B------:R-:W-:-:S09]  /*0900*/  FMNMX R12, R2, R12, !PT ;  /* 0x0000000c020c7209 */ /* 0x000fd20007800000 */
[----:B------:R-:W-:Y:S05]  /*0910*/  @P0 BRA `(.L_x_23) ;  /* 0xfffffffc00d00947 */ /* 0x000fea000383ffff */
.L_x_19:
[----:B------:R-:W0:Y:S01]  /*0920*/  LDCU.64 UR6, c[0x0][0x398] ;  /* 0x00007300ff0677ac */ /* 0x000e220008000a00 */
[----:B------:R-:W-:Y:S01]  /*0930*/  IMAD.SHL.U32 R4, R0, 0x4, RZ ;  /* 0x0000000400047824 */ /* 0x000fe200078e00ff */
[----:B------:R-:W-:Y:S01]  /*0940*/  SHF.R.U32.HI R0, RZ, 0x1e, R0 ;  /* 0x0000001eff007819 */ /* 0x000fe20000011600 */
[----:B------:R-:W1:Y:S03]  /*0950*/  LDCU.64 UR8, c[0x0][0x3a0] ;  /* 0x00007400ff0877ac */ /* 0x000e660008000a00 */
[C---:B0-----:R-:W-:Y:S02]  /*0960*/  IADD3 R2, P0, PT, R4.reuse, UR6, RZ ;  /* 0x0000000604027c10 */ /* 0x041fe4000ff1e0ff */
[----:B-1----:R-:W-:Y:S02]  /*0970*/  IADD3 R4, P1, PT, R4, UR8, RZ ;  /* 0x0000000804047c10 */ /* 0x002fe4000ff3e0ff */
[----:B------:R-:W-:-:S02]  /*0980*/  IADD3.X R3, PT, PT, R0, UR7, RZ, P0, !PT ;  /* 0x0000000700037c10 */ /* 0x000fc400087fe4ff */
[----:B------:R-:W-:-:S03]  /*0990*/  IADD3.X R5, PT, PT, R0, UR9, RZ, P1, !PT ;  /* 0x0000000900057c10 */ /* 0x000fc60008ffe4ff */
[----:B------:R-:W-:Y:S04]  /*09a0*/  STG.E desc[UR4][R2.64], R11 ;  /* 0x0000000b02007986 */ /* 0x000fe8000c101904 */
[----:B------:R-:W-:Y:S01]  /*09b0*/  STG.E desc[UR4][R4.64], R12 ;  /* 0x0000000c04007986 */ /* 0x000fe2000c101904 */
[----:B------:R-:W-:Y:S05]  /*09c0*/  EXIT ;  /* 0x000000000000794d */ /* 0x000fea0003800000 */
.L_x_24:
        /* <DEDUP_REMOVED lines=11> */
.L_x_132:


//--------------------- .text.render_gaussian_noise --------------------------
	.section	.text.render_gaussian_noise,"ax",@progbits
	.align	128
        .global         render_gaussian_noise
        .type           render_gaussian_noise,@function
        .size           render_gaussian_noise,(.L_x_122 - render_gaussian_noise)
        .other          render_gaussian_noise,@"STO_CUDA_ENTRY STV_DEFAULT"
render_gaussian_noise:
.text.render_gaussian_noise:
[----:B------:R-:W-:Y:S01]  /*0000*/  LDC R1, c[0x0][0x37c] ;  /* 0x0000df00ff017b82 */ /* 0x000fe20000000800 */
[----:B------:R-:W0:Y:S01]  /*0010*/  S2R R5, SR_CTAID.X ;  /* 0x0000000000057919 */ /* 0x000e220000002500 */
[----:B------:R-:W0:Y:S01]  /*0020*/  LDCU UR4, c[0x0][0x360] ;  /* 0x00006c00ff0477ac */ /* 0x000e220008000800 */
[----:B------:R-:W0:Y:S01]  /*0030*/  S2R R0, SR_TID.X ;  /* 0x0000000000007919 */ /* 0x000e220000002100 */
[----:B------:R-:W1:Y:S01]  /*0040*/  LDCU.64 UR6, c[0x0][0x3a0] ;  /* 0x00007400ff0677ac */ /* 0x000e620008000a00 */
[----:B0-----:R-:W-:-:S05]  /*0050*/  IMAD R5, R5, UR4, R0 ;  /* 0x0000000405057c24 */ /* 0x001fca000f8e0200 */
[----:B-1----:R-:W-:-:S04]  /*0060*/  ISETP.GT.U32.AND P0, PT, R5, UR6, PT ;  /* 0x0000000605007c0c */ /* 0x002fc8000bf04070 */
[----:B------:R-:W-:-:S13]  /*0070*/  ISETP.GT.U32.AND.EX P0, PT, RZ, UR7, PT, P0 ;  /* 0x00000007ff007c0c */ /* 0x000fda000bf04100 */
[----:B------:R-:W-:Y:S05]  /*0080*/  @P0 EXIT ;  /* 0x000000000000094d */ /* 0x000fea0003800000 */
[----:B------:R-:W0:Y:S01]  /*0090*/  LDCU.128 UR8, c[0x0][0x390] ;  /* 0x00007200ff0877ac */ /* 0x000e220008000c00 */
[----:B------:R-:W1:Y:S01]  /*00a0*/  LDCU.64 UR4, c[0x0][0x388] ;  /* 0x00007100ff0477ac */ /* 0x000e620008000a00 */
[C---:B0-----:R-:W-:Y:S01]  /*00b0*/  IMAD.WIDE.U32 R24, R5.reuse, UR10, RZ ;  /* 0x0000000a05187c25 */ /* 0x041fe2000f8e00ff */
[----:B------:R-:W-:-:S03]  /*00c0*/  LEA R2, P2, R5, UR8, 0x5 ;  /* 0x0000000805027c11 */ /* 0x000fc6000f8428ff */
[C---:B------:R-:W-:Y:S01]  /*00d0*/  IMAD R0, R5.reuse, UR11, R25 ;  /* 0x0000000b05007c24 */ /* 0x040fe2000f8e0219 */
[----:B------:R-:W-:Y:S02]  /*00e0*/  IADD3 R22, P0, PT, R24, UR10, RZ ;  /* 0x0000000a18167c10 */ /* 0x000fe4000ff1e0ff */
[C---:B-1----:R-:W-:Y:S02]  /*00f0*/  LEA R4, P1, R5.reuse, UR4, 0x3 ;  /* 0x0000000405047c11 */ /* 0x042fe4000f8218ff */
[----:B------:R-:W-:Y:S02]  /*0100*/  IADD3.X R23, PT, PT, R0, UR11, RZ, P0, !PT ;  /* 0x0000000b00177c10 */ /* 0x000fe400087fe4ff */
[----:B------:R-:W-:Y:S02]  /*0110*/  ISETP.GE.U32.AND P0, PT, R24, R22, PT ;  /* 0x000000161800720c */ /* 0x000fe40003f06070 */
[----:B------:R-:W-:Y:S02]  /*0120*/  LEA.HI.X R3, R5, UR9, RZ, 0x5, P2 ;  /* 0x0000000905037c11 */ /* 0x000fe400090f2cff */
[----:B------:R-:W-:-:S02]  /*0130*/  ISETP.GE.U32.AND.EX P0, PT, R0, R23, PT, P0 ;  /* 0x000000170000720c */ /* 0x000fc40003f06100 */
[----:B------:R-:W-:-:S11]  /*0140*/  LEA.HI.X R5, R5, UR5, RZ, 0x3, P1 ;  /* 0x0000000505057c11 */ /* 0x000fd600088f1cff */
[----:B------:R-:W-:Y:S05]  /*0150*/  @P0 EXIT ;  /* 0x000000000000094d */ /* 0x000fea0003800000 */
[----:B------:R-:W0:Y:S02]  /*0160*/  LDCU.64 UR6, c[0x0][0x358] ;  /* 0x00006b00ff0677ac */ /* 0x000e240008000a00 */
[----:B0-----:R-:W5:Y:S01]  /*0170*/  LDG.E.64 R4, desc[UR6][R4.64] ;  /* 0x0000000604047981 */ /* 0x001f62000c1e1b00 */
[----:B------:R-:W-:-:S07]  /*0180*/  IMAD.MOV.U32 R25, RZ, RZ, R0 ;  /* 0x000000ffff197224 */ /* 0x000fce00078e0000 */
.L_x_32:
[----:B------:R-:W2:Y:S04]  /*0190*/  LDG.E.64 R10, desc[UR6][R2.64] ;  /* 0x00000006020a7981 */ /* 0x000ea8000c1e1b00 */
[----:B0-----:R-:W2:Y:S04]  /*01a0*/  LDG.E.64 R8, desc[UR6][R2.64+0x18] ;  /* 0x0000180602087981 */ /* 0x001ea8000c1e1b00 */
[----:B------:R-:W3:Y:S04]  /*01b0*/  LDG.E.64 R6, desc[UR6][R2.64+0x8] ;  /* 0x0000080602067981 */ /* 0x000ee8000c1e1b00 */
[----:B------:R-:W4:Y:S01]  /*01c0*/  LDG.E.64 R12, desc[UR6][R2.64+0x10] ;  /* 0x00001006020c7981 */ /* 0x000f22000c1e1b00 */
[----:B------:R-:W-:Y:S01]  /*01d0*/  BSSY.RECONVERGENT B0, `(.L_x_25) ;  /* 0x00000b2000007945 */ /* 0x000fe20003800200 */
[----:B--2---:R-:W-:-:S02]  /*01e0*/  IADD3 R15, P0, PT, R10, R8, RZ ;  /* 0x000000080a0f7210 */ /* 0x004fc40007f1e0ff */
[----:B---3--:R-:W-:-:S03]  /*01f0*/  SHF.L.U64.HI R21, R6, 0x11, R7 ;  /* 0x0000001106157819 */ /* 0x008fc60000010207 */
[----:B------:R-:W-:Y:S01]  /*0200*/  IMAD.X R0, R11, 0x1, R9, P0 ;  /* 0x000000010b007824 */ /* 0x000fe200000e0609 */
[----:B------:R-:W-:Y:S01]  /*0210*/  LOP3.LUT R20, R8, R6, RZ, 0x3c, !PT ;  /* 0x0000000608147212 */ /* 0x000fe200078e3cff */
[----:B------:R-:W-:Y:S01]  /*0220*/  IMAD.SHL.U32 R19, R6, 0x20000, RZ ;  /* 0x0002000006137824 */ /* 0x000fe200078e00ff */
[----:B----4-:R-:W-:Y:S02]  /*0230*/  LOP3.LUT R18, R21, R13, R11, 0x96, !PT ;  /* 0x0000000d15127212 */ /* 0x010fe400078e960b */
[----:B------:R-:W-:Y:S02]  /*0240*/  SHF.L.W.U32.HI R17, R0, 0x17, R15 ;  /* 0x0000001700117819 */ /* 0x000fe40000010e0f */
[----:B------:R-:W-:Y:S02]  /*0250*/  SHF.L.W.U32.HI R15, R15, 0x17, R0 ;  /* 0x000000170f0f7819 */ /* 0x000fe40000010e00 */
[----:B------:R-:W-:Y:S02]  /*0260*/  IADD3 R16, P0, PT, R10, R17, RZ ;  /* 0x000000110a107210 */ /* 0x000fe40007f1e0ff */
[----:B------:R-:W-:-:S02]  /*0270*/  LOP3.LUT R21, R9, R7, RZ, 0x3c, !PT ;  /* 0x0000000709157212 */ /* 0x000fc400078e3cff */
[-CC-:B------:R-:W-:Y:S01]  /*0280*/  LOP3.LUT R19, R19, R12.reuse, R10.reuse, 0x96, !PT ;  /* 0x0000000c13137212 */ /* 0x180fe200078e960a */
[----:B------:R-:W-:Y:S01]  /*0290*/  IMAD.X R17, R11, 0x1, R15, P0 ;  /* 0x000000010b117824 */ /* 0x000fe200000e060f */
[----:B------:R-:W-:Y:S02]  /*02a0*/  LOP3.LUT R12, R6, R12, R10, 0x96, !PT ;  /* 0x0000000c060c7212 */ /* 0x000fe400078e960a */
[----:B------:R-:W-:Y:S01]  /*02b0*/  LOP3.LUT R13, R7, R13, R11, 0x96, !PT ;  /* 0x0000000d070d7212 */ /* 0x000fe200078e960b */
[----:B------:R0:W1:Y:S01]  /*02c0*/  I2F.F64.U64 R14, R16 ;  /* 0x00000010000e7312 */ /* 0x0000620000301800 */
[----:B------:R-:W-:-:S04]  /*02d0*/  LOP3.LUT R7, R11, R9, R7, 0x96, !PT ;  /* 0x000000090b077212 */ /* 0x000fc800078e9607 */
[----:B------:R-:W-:-:S04]  /*02e0*/  LOP3.LUT R18, R18, R7, RZ, 0x3c, !PT ;  /* 0x0000000712127212 */ /* 0x000fc800078e3cff */
[----:B------:R-:W-:Y:S02]  /*02f0*/  LOP3.LUT R11, R13, R18, RZ, 0x3c, !PT ;  /* 0x000000120d0b7212 */ /* 0x000fe400078e3cff */
[----:B0-----:R-:W-:Y:S02]  /*0300*/  LOP3.LUT R16, R10, R8, R6, 0x96, !PT ;  /* 0x000000080a107212 */ /* 0x001fe400078e9606 */
[----:B------:R-:W-:Y:S01]  /*0310*/  SHF.L.W.U32.HI R17, R20, 0xd, R21 ;  /* 0x0000000d14117819 */ /* 0x000fe20000010e15 */
[----:B-1----:R-:W-:Y:S01]  /*0320*/  DMUL R14, R14, 5.42101086242752217e-20 ;  /* 0x3bf000000e0e7828 */ /* 0x002fe20000000000 */
[----:B------:R-:W-:Y:S02]  /*0330*/  SHF.L.W.U32.HI R6, R21, 0xd, R20 ;  /* 0x0000000d15067819 */ /* 0x000fe40000010e14 */
[----:B------:R-:W-:-:S03]  /*0340*/  LOP3.LUT R19, R19, R16, RZ, 0x3c, !PT ;  /* 0x0000001013137212 */ /* 0x000fc600078e3cff */
[----:B------:R0:W1:Y:S01]  /*0350*/  F2F.F32.F64 R0, R14 ;  /* 0x0000000e00007310 */ /* 0x0000620000301000 */
[----:B------:R-:W-:-:S05]  /*0360*/  LOP3.LUT R10, R12, R19, RZ, 0x3c, !PT ;  /* 0x000000130c0a7212 */ /* 0x000fca00078e3cff */
[----:B------:R2:W-:Y:S01]  /*0370*/  STG.E.64 desc[UR6][R2.64+0x8], R10 ;  /* 0x0000080a02007986 */ /* 0x0005e2000c101b06 */
[----:B0-----:R-:W-:-:S05]  /*0380*/  IADD3 R14, P0, PT, R17, R16, RZ ;  /* 0x00000010110e7210 */ /* 0x001fca0007f1e0ff */
[----:B------:R-:W-:-:S05]  /*0390*/  IMAD.X R15, R6, 0x1, R7, P0 ;  /* 0x00000001060f7824 */ /* 0x000fca00000e0607 */
[----:B------:R-:W-:Y:S01]  /*03a0*/  SHF.L.W.U32.HI R9, R15, 0x17, R14 ;  /* 0x000000170f097819 */ /* 0x000fe20000010e0e */
[----:B--2---:R-:W-:Y:S01]  /*03b0*/  IMAD.SHL.U32 R10, R12, 0x20000, RZ ;  /* 0x000200000c0a7824 */ /* 0x004fe200078e00ff */
[----:B------:R-:W-:Y:S02]  /*03c0*/  SHF.L.W.U32.HI R14, R14, 0x17, R15 ;  /* 0x000000170e0e7819 */ /* 0x000fe40000010e0f */
[----:B------:R-:W-:Y:S02]  /*03d0*/  IADD3 R8, P0, PT, R9, R16, RZ ;  /* 0x0000001009087210 */ /* 0x000fe40007f1e0ff */
[----:B------:R-:W-:Y:S02]  /*03e0*/  SHF.L.U64.HI R11, R12, 0x11, R13 ;  /* 0x000000110c0b7819 */ /* 0x000fe4000001020d */
[----:B------:R-:W-:Y:S01]  /*03f0*/  LOP3.LUT R10, R19, R10, RZ, 0x3c, !PT ;  /* 0x0000000a130a7212 */ /* 0x000fe200078e3cff */
[----:B------:R-:W-:Y:S01]  /*0400*/  IMAD.X R9, R14, 0x1, R7, P0 ;  /* 0x000000010e097824 */ /* 0x000fe200000e0607 */
[----:B-1----:R-:W-:-:S02]  /*0410*/  FSETP.GEU.AND P0, PT, R0, 1.175494350822287508e-38, PT ;  /* 0x008000000000780b */ /* 0x002fc40003f0e000 */
[----:B------:R-:W-:-:S03]  /*0420*/  LOP3.LUT R11, R18, R11, RZ, 0x3c, !PT ;  /* 0x0000000b120b7212 */ /* 0x000fc600078e3cff */
[----:B------:R-:W0:Y:S02]  /*0430*/  I2F.F64.U64 R8, R8 ;  /* 0x0000000800087312 */ /* 0x000e240000301800 */
[----:B------:R1:W-:Y:S06]  /*0440*/  STG.E.64 desc[UR6][R2.64+0x10], R10 ;  /* 0x0000100a02007986 */ /* 0x0003ec000c101b06 */
[----:B------:R-:W-:-:S04]  /*0450*/  @!P0 FMUL R0, R0, 8388608 ;  /* 0x4b00000000008820 */ /* 0x000fc80000400000 */
[----:B------:R-:W-:Y:S01]  /*0460*/  VIADD R18, R0, 0xc0d55555 ;  /* 0xc0d5555500127836 */ /* 0x000fe20000000000 */
[----:B0-----:R-:W-:-:S04]  /*0470*/  DMUL R14, R8, 5.42101086242752217e-20 ;  /* 0x3bf00000080e7828 */ /* 0x001fc80000000000 */
[----:B------:R-:W-:Y:S02]  /*0480*/  LOP3.LUT R19, R18, 0xff800000, RZ, 0xc0, !PT ;  /* 0xff80000012137812 */ /* 0x000fe400078ec0ff */
[----:B------:R-:W-:Y:S02]  /*0490*/  LOP3.LUT R8, R16, R17, R12, 0x96, !PT ;  /* 0x0000001110087212 */ /* 0x000fe400078e960c */
[----:B------:R-:W-:Y:S01]  /*04a0*/  I2FP.F32.S32 R18, R19 ;  /* 0x0000001300127245 */ /* 0x000fe20000201400 */
[----:B------:R-:W-:Y:S01]  /*04b0*/  IMAD.IADD R16, R0, 0x1, -R19 ;  /* 0x0000000100107824 */ /* 0x000fe200078e0a13 */
[----:B------:R-:W-:Y:S01]  /*04c0*/  FSEL R9, RZ, -23, P0 ;  /* 0xc1b80000ff097808 */ /* 0x000fe20000000000 */
[----:B------:R0:W2:Y:S02]  /*04d0*/  F2F.F32.F64 R14, R14 ;  /* 0x0000000e000e7310 */ /* 0x0000a40000301000 */
[----:B------:R-:W-:Y:S01]  /*04e0*/  FADD R16, R16, -1 ;  /* 0xbf80000010107421 */ /* 0x000fe20000000000 */
[----:B------:R-:W-:Y:S01]  /*04f0*/  ISETP.GT.U32.AND P0, PT, R0, 0x7f7fffff, PT ;  /* 0x7f7fffff0000780c */ /* 0x000fe20003f04070 */
[----:B------:R-:W-:Y:S01]  /*0500*/  FFMA R9, R18, 1.1920928955078125e-07, R9 ;  /* 0x3400000012097823 */ /* 0x000fe20000000009 */
[----:B------:R-:W-:Y:S01]  /*0510*/  LOP3.LUT R12, R17, R12, RZ, 0x3c, !PT ;  /* 0x0000000c110c7212 */ /* 0x000fe200078e3cff */
[----:B0-----:R-:W-:-:S04]  /*0520*/  IMAD.MOV.U32 R15, RZ, RZ, 0x3e055027 ;  /* 0x3e055027ff0f7424 */ /* 0x001fc800078e00ff */
[----:B------:R-:W-:Y:S01]  /*0530*/  FFMA R15, R16, -R15, 0.14084610342979431152 ;  /* 0x3e1039f6100f7423 */ /* 0x000fe2000000080f */
[----:B--2---:R-:W-:-:S03]  /*0540*/  FMUL R14, R14, 6.2831854820251464844 ;  /* 0x40c90fdb0e0e7820 */ /* 0x004fc60000400000 */
[----:B------:R-:W-:-:S04]  /*0550*/  FFMA R15, R16, R15, -0.12148627638816833496 ;  /* 0xbdf8cdcc100f7423 */ /* 0x000fc8000000000f */
[----:B------:R-:W-:-:S04]  /*0560*/  FFMA R15, R16, R15, 0.13980610668659210205 ;  /* 0x3e0f2955100f7423 */ /* 0x000fc8000000000f */
[----:B------:R-:W-:-:S04]  /*0570*/  FFMA R15, R16, R15, -0.16684235632419586182 ;  /* 0xbe2ad8b9100f7423 */ /* 0x000fc8000000000f */
[----:B------:R-:W-:-:S04]  /*0580*/  FFMA R15, R16, R15, 0.20012299716472625732 ;  /* 0x3e4ced0b100f7423 */ /* 0x000fc8000000000f */
[----:B------:R-:W-:-:S04]  /*0590*/  FFMA R15, R16, R15, -0.24999669194221496582 ;  /* 0xbe7fff22100f7423 */ /* 0x000fc8000000000f */
[----:B------:R-:W-:-:S04]  /*05a0*/  FFMA R15, R16, R15, 0.33333182334899902344 ;  /* 0x3eaaaa78100f7423 */ /* 0x000fc8000000000f */
[----:B------:R-:W-:-:S04]  /*05b0*/  FFMA R15, R16, R15, -0.5 ;  /* 0xbf000000100f7423 */ /* 0x000fc8000000000f */
[----:B------:R-:W-:-:S04]  /*05c0*/  FMUL R15, R16, R15 ;  /* 0x0000000f100f7220 */ /* 0x000fc80000400000 */
[----:B------:R-:W-:Y:S01]  /*05d0*/  FFMA R16, R16, R15, R16 ;  /* 0x0000000f10107223 */ /* 0x000fe20000000010 */
[----:B------:R-:W-:-:S03]  /*05e0*/  FMUL R15, R14, 0.63661974668502807617 ;  /* 0x3f22f9830e0f7820 */ /* 0x000fc60000400000 */
[----:B------:R-:W-:Y:S01]  /*05f0*/  FFMA R16, R9, 0.69314718246459960938, R16 ;  /* 0x3f31721809107823 */ /* 0x000fe20000000010 */
[----:B------:R-:W-:Y:S02]  /*0600*/  LOP3.LUT R9, R7, R6, R13, 0x96, !PT ;  /* 0x0000000607097212 */ /* 0x000fe400078e960d */
[----:B------:R-:W-:Y:S01]  /*0610*/  LOP3.LUT R7, R6, R13, RZ, 0x3c, !PT ;  /* 0x0000000d06077212 */ /* 0x000fe200078e3cff */
[----:B------:R-:W-:Y:S01]  /*0620*/  IMAD.MOV.U32 R13, RZ, RZ, 0x7f800000 ;  /* 0x7f800000ff0d7424 */ /* 0x000fe200078e00ff */
[----:B------:R-:W0:Y:S01]  /*0630*/  F2I.NTZ R15, R15 ;  /* 0x0000000f000f7305 */ /* 0x000e220000203100 */
[----:B------:R1:W-:Y:S02]  /*0640*/  STG.E.64 desc[UR6][R2.64], R8 ;  /* 0x0000000802007986 */ /* 0x0003e4000c101b06 */
[C---:B------:R-:W-:Y:S01]  /*0650*/  @P0 FFMA R16, R0.reuse, R13, +INF ;  /* 0x7f80000000100423 */ /* 0x040fe2000000000d */
[----:B------:R-:W-:Y:S02]  /*0660*/  SHF.L.W.U32.HI R13, R7, 0xd, R12 ;  /* 0x0000000d070d7819 */ /* 0x000fe40000010e0c */
[----:B------:R-:W-:-:S02]  /*0670*/  FSETP.NEU.AND P0, PT, R0, RZ, PT ;  /* 0x000000ff0000720b */ /* 0x000fc40003f0d000 */
[----:B------:R-:W-:Y:S02]  /*0680*/  SHF.L.W.U32.HI R12, R12, 0xd, R7 ;  /* 0x0000000d0c0c7819 */ /* 0x000fe40000010e07 */
[----:B------:R-:W-:Y:S02]  /*0690*/  FSEL R0, R16, -INF , P0 ;  /* 0xff80000010007808 */ /* 0x000fe40000000000 */
[----:B------:R-:W-:Y:S01]  /*06a0*/  FSETP.GE.AND P0, PT, |R14|, 105615, PT ;  /* 0x47ce47800e00780b */ /* 0x000fe20003f06200 */
[----:B------:R1:W-:Y:S01]  /*06b0*/  STG.E.64 desc[UR6][R2.64+0x18], R12 ;  /* 0x0000180c02007986 */ /* 0x0003e2000c101b06 */
[----:B------:R-:W2:Y:S01]  /*06c0*/  F2F.F64.F32 R6, R0 ;  /* 0x0000000000067310 */ /* 0x000ea20000201800 */
[----:B0-----:R-:W-:-:S05]  /*06d0*/  I2FP.F32.S32 R17, R15 ;  /* 0x0000000f00117245 */ /* 0x001fca0000201400 */
[----:B------:R-:W-:-:S04]  /*06e0*/  FFMA R16, R17, -1.5707962512969970703, R14 ;  /* 0xbfc90fda11107823 */ /* 0x000fc8000000000e */
[----:B------:R-:W-:-:S04]  /*06f0*/  FFMA R16, R17, -7.5497894158615963534e-08, R16 ;  /* 0xb3a2216811107823 */ /* 0x000fc80000000010 */
[----:B------:R-:W-:Y:S01]  /*0700*/  FFMA R16, R17, -5.3903029534742383927e-15, R16 ;  /* 0xa7c234c511107823 */ /* 0x000fe20000000010 */
[----:B--2---:R-:W-:Y:S01]  /*0710*/  DMUL R6, R6, -2 ;  /* 0xc000000006067828 */ /* 0x004fe20000000000 */
[----:B-1----:R-:W-:Y:S10]  /*0720*/  @!P0 BRA `(.L_x_26) ;  /* 0x0000000400708947 */ /* 0x002ff40003800000 */
[----:B------:R-:W-:-:S13]  /*0730*/  FSETP.NEU.AND P0, PT, |R14|, +INF , PT ;  /* 0x7f8000000e00780b */ /* 0x000fda0003f0d200 */
[----:B------:R-:W-:Y:S01]  /*0740*/  @!P0 FMUL R16, RZ, R14 ;  /* 0x0000000eff108220 */ /* 0x000fe20000400000 */
[----:B------:R-:W-:Y:S01]  /*0750*/  @!P0 IMAD.MOV.U32 R15, RZ, RZ, RZ ;  /* 0x000000ffff0f8224 */ /* 0x000fe200078e00ff */
[----:B------:R-:W-:Y:S06]  /*0760*/  @!P0 BRA `(.L_x_26) ;  /* 0x0000000400608947 */ /* 0x000fec0003800000 */
[----:B------:R-:W-:Y:S01]  /*0770*/  IMAD.SHL.U32 R8, R14, 0x100, RZ ;  /* 0x000001000e087824 */ /* 0x000fe200078e00ff */
[----:B------:R-:W0:Y:S01]  /*0780*/  LDCU.64 UR8, c[0x4][0x8] ;  /* 0x01000100ff0877ac */ /* 0x000e220008000a00 */
[----:B------:R-:W-:Y:S02]  /*0790*/  IMAD.MOV.U32 R0, RZ, RZ, RZ ;  /* 0x000000ffff007224 */ /* 0x000fe400078e00ff */
[----:B------:R-:W-:Y:S01]  /*07a0*/  IMAD.MOV.U32 R13, RZ, RZ, RZ ;  /* 0x000000ffff0d7224 */ /* 0x000fe200078e00ff */
[----:B------:R-:W-:Y:S01]  /*07b0*/  LOP3.LUT R12, R8, 0x80000000, RZ, 0xfc, !PT ;  /* 0x80000000080c7812 */ /* 0x000fe200078efcff */
[----:B------:R-:W-:Y:S01]  /*07c0*/  UMOV UR5, URZ ;  /* 0x000000ff00057c82 */ /* 0x000fe20008000000 */
[----:B------:R-:W-:-:S05]  /*07d0*/  UMOV UR4, URZ ;  /* 0x000000ff00047c82 */ /* 0x000fca0008000000 */
.L_x_27:
[----:B0-----:R-:W-:Y:S02]  /*07e0*/  IMAD.U32 R10, RZ, RZ, UR8 ;  /* 0x00000008ff0a7e24 */ /* 0x001fe4000f8e00ff */
[----:B------:R-:W-:-:S05]  /*07f0*/  IMAD.U32 R11, RZ, RZ, UR9 ;  /* 0x00000009ff0b7e24 */ /* 0x000fca000f8e00ff */
[----:B------:R-:W2:Y:S01]  /*0800*/  LDG.E.CONSTANT R9, desc[UR6][R10.64] ;  /* 0x000000060a097981 */ /* 0x000ea2000c1e9900 */
[----:B------:R-:W-:Y:S01]  /*0810*/  UIADD3 UR4, UPT, UPT, UR4, 0x1, URZ ;  /* 0x0000000104047890 */ /* 0x000fe2000fffe0ff */
[C---:B------:R-:W-:Y:S01]  /*0820*/  ISETP.EQ.AND P0, PT, R13.reuse, RZ, PT ;  /* 0x000000ff0d00720c */ /* 0x040fe20003f02270 */
[----:B------:R-:W-:Y:S01]  /*0830*/  UIADD3 UR8, UP1, UPT, UR8, 0x4, URZ ;  /* 0x0000000408087890 */ /* 0x000fe2000ff3e0ff */
[C---:B------:R-:W-:Y:S01]  /*0840*/  ISETP.EQ.AND P1, PT, R13.reuse, 0x4, PT ;  /* 0x000000040d00780c */ /* 0x040fe20003f22270 */
[----:B------:R-:W-:Y:S01]  /*0850*/  UISETP.NE.AND UP0, UPT, UR4, 0x6, UPT ;  /* 0x000000060400788c */ /* 0x000fe2000bf05270 */
[C---:B------:R-:W-:Y:S01]  /*0860*/  ISETP.EQ.AND P2, PT, R13.reuse, 0x8, PT ;  /* 0x000000080d00780c */ /* 0x040fe20003f42270 */
[----:B------:R-:W-:Y:S01]  /*0870*/  UIADD3.X UR9, UPT, UPT, URZ, UR9, URZ, UP1, !UPT ;  /* 0x00000009ff097290 */ /* 0x000fe20008ffe4ff */
[C---:B------:R-:W-:Y:S02]  /*0880*/  ISETP.EQ.AND P3, PT, R13.reuse, 0xc, PT ;  /* 0x0000000c0d00780c */ /* 0x040fe40003f62270 */
[----:B------:R-:W-:-:S02]  /*0890*/  ISETP.EQ.AND P4, PT, R13, 0x10, PT ;  /* 0x000000100d00780c */ /* 0x000fc40003f82270 */
[C---:B------:R-:W-:Y:S01]  /*08a0*/  ISETP.EQ.AND P5, PT, R13.reuse, 0x14, PT ;  /* 0x000000140d00780c */ /* 0x040fe20003fa2270 */
[----:B------:R-:W-:Y:S02]  /*08b0*/  VIADD R13, R13, 0x4 ;  /* 0x000000040d0d7836 */ /* 0x000fe40000000000 */
[----:B--2---:R-:W-:-:S03]  /*08c0*/  IMAD.WIDE.U32 R8, R9, R12, RZ ;  /* 0x0000000c09087225 */ /* 0x004fc600078e00ff */
[----:B------:R-:W-:-:S04]  /*08d0*/  IADD3 R8, P6, PT, R8, R0, RZ ;  /* 0x0000000008087210 */ /* 0x000fc80007fde0ff */
[----:B------:R-:W-:Y:S01]  /*08e0*/  IADD3.X R0, PT, PT, R9, UR5, RZ, P6, !PT ;  /* 0x0000000509007c10 */ /* 0x000fe2000b7fe4ff */
[--C-:B------:R-:W-:Y:S02]  /*08f0*/  @P0 IMAD.MOV.U32 R26, RZ, RZ, R8.reuse ;  /* 0x000000ffff1a0224 */ /* 0x100fe400078e0008 */
[--C-:B------:R-:W-:Y:S02]  /*0900*/  @P1 IMAD.MOV.U32 R30, RZ, RZ, R8.reuse ;  /* 0x000000ffff1e1224 */ /* 0x100fe400078e0008 */
[--C-:B------:R-:W-:Y:S02]  /*0910*/  @P2 IMAD.MOV.U32 R31, RZ, RZ, R8.reuse ;  /* 0x000000ffff1f2224 */ /* 0x100fe400078e0008 */
[--C-:B------:R-:W-:Y:S02]  /*0920*/  @P3 IMAD.MOV.U32 R28, RZ, RZ, R8.reuse ;  /* 0x000000ffff1c3224 */ /* 0x100fe400078e0008 */
[--C-:B------:R-:W-:Y:S02]  /*0930*/  @P4 IMAD.MOV.U32 R27, RZ, RZ, R8.reuse ;  /* 0x000000ffff1b4224 */ /* 0x100fe400078e0008 */
[----:B------:R-:W-:Y:S01]  /*0940*/  @P5 IMAD.MOV.U32 R29, RZ, RZ, R8 ;  /* 0x000000ffff1d5224 */ /* 0x000fe200078e0008 */
[----:B------:R-:W-:Y:S06]  /*0950*/  BRA.U UP0, `(.L_x_27) ;  /* 0xfffffffd00a07547 */ /* 0x000fec000b83ffff */
[----:B------:R-:W-:Y:S01]  /*0960*/  SHF.R.U32.HI R14, RZ, 0x17, R14 ;  /* 0x00000017ff0e7819 */ /* 0x000fe2000001160e */
[----:B------:R-:W-:Y:S03]  /*0970*/  BSSY.RECONVERGENT B1, `(.L_x_28) ;  /* 0x0000029000017945 */ /* 0x000fe60003800200 */
[C---:B------:R-:W-:Y:S02]  /*0980*/  LOP3.LUT R8, R14.reuse, 0xe0, RZ, 0xc0, !PT ;  /* 0x000000e00e087812 */ /* 0x040fe400078ec0ff */
[----:B------:R-:W-:-:S03]  /*0990*/  LOP3.LUT P6, RZ, R14, 0x1f, RZ, 0xc0, !PT ;  /* 0x0000001f0eff7812 */ /* 0x000fc600078cc0ff */
[----:B------:R-:W-:-:S05]  /*09a0*/  VIADD R8, R8, 0xffffff80 ;  /* 0xffffff8008087836 */ /* 0x000fca0000000000 */
[----:B------:R-:W-:-:S05]  /*09b0*/  SHF.R.U32.HI R8, RZ, 0x5, R8 ;  /* 0x00000005ff087819 */ /* 0x000fca0000011608 */
[----:B------:R-:W-:-:S05]  /*09c0*/  IMAD.U32 R10, R8, -0x4, RZ ;  /* 0xfffffffc080a7824 */ /* 0x000fca00078e00ff */
[C---:B------:R-:W-:Y:S02]  /*09d0*/  ISETP.EQ.AND P3, PT, R10.reuse, -0x18, PT ;  /* 0xffffffe80a00780c */ /* 0x040fe40003f62270 */
[C---:B------:R-:W-:Y:S02]  /*09e0*/  ISETP.EQ.AND P4, PT, R10.reuse, -0x14, PT ;  /* 0xffffffec0a00780c */ /* 0x040fe40003f82270 */
[C---:B------:R-:W-:Y:S02]  /*09f0*/  ISETP.EQ.AND P2, PT, R10.reuse, -0x10, PT ;  /* 0xfffffff00a00780c */ /* 0x040fe40003f42270 */
[C---:B------:R-:W-:Y:S02]  /*0a00*/  ISETP.EQ.AND P1, PT, R10.reuse, -0xc, PT ;  /* 0xfffffff40a00780c */ /* 0x040fe40003f22270 */
[C---:B------:R-:W-:Y:S02]  /*0a10*/  ISETP.EQ.AND P0, PT, R10.reuse, -0x8, PT ;  /* 0xfffffff80a00780c */ /* 0x040fe40003f02270 */
[----:B------:R-:W-:-:S03]  /*0a20*/  ISETP.EQ.AND P5, PT, R10, RZ, PT ;  /* 0x000000ff0a00720c */ /* 0x000fc60003fa2270 */
[--C-:B------:R-:W-:Y:S01]  /*0a30*/  @P3 IMAD.MOV.U32 R8, RZ, RZ, R26.reuse ;  /* 0x000000ffff083224 */ /* 0x100fe200078e001a */
[C---:B------:R-:W-:Y:S01]  /*0a40*/  ISETP.EQ.AND P3, PT, R10.reuse, -0x4, PT ;  /* 0xfffffffc0a00780c */ /* 0x040fe20003f62270 */
[----:B------:R-:W-:Y:S02]  /*0a50*/  @P4 IMAD.MOV.U32 R9, RZ, RZ, R26 ;  /* 0x000000ffff094224 */ /* 0x000fe400078e001a */
[----:B------:R-:W-:Y:S01]  /*0a60*/  @P4 IMAD.MOV.U32 R8, RZ, RZ, R30 ;  /* 0x000000ffff084224 */ /* 0x000fe200078e001e */
[----:B------:R-:W-:Y:S01]  /*0a70*/  ISETP.EQ.AND P4, PT, R10, 0x4, PT ;  /* 0x000000040a00780c */ /* 0x000fe20003f82270 */
[----:B------:R-:W-:Y:S02]  /*0a80*/  @P2 IMAD.MOV.U32 R8, RZ, RZ, R31 ;  /* 0x000000ffff082224 */ /* 0x000fe400078e001f */
[----:B------:R-:W-:Y:S02]  /*0a90*/  @P1 IMAD.MOV.U32 R8, RZ, RZ, R28 ;  /* 0x000000ffff081224 */ /* 0x000fe400078e001c */
[----:B------:R-:W-:-:S02]  /*0aa0*/  @P0 IMAD.MOV.U32 R8, RZ, RZ, R27 ;  /* 0x000000ffff080224 */ /* 0x000fc400078e001b */
[----:B------:R-:W-:Y:S02]  /*0ab0*/  @P2 IMAD.MOV.U32 R9, RZ, RZ, R30 ;  /* 0x000000ffff092224 */ /* 0x000fe400078e001e */
[----:B------:R-:W-:Y:S02]  /*0ac0*/  @P3 IMAD.MOV.U32 R8, RZ, RZ, R29 ;  /* 0x000000ffff083224 */ /* 0x000fe400078e001d */
[----:B------:R-:W-:Y:S02]  /*0ad0*/  @P1 IMAD.MOV.U32 R9, RZ, RZ, R31 ;  /* 0x000000ffff091224 */ /* 0x000fe400078e001f */
[----:B------:R-:W-:Y:S02]  /*0ae0*/  @P5 IMAD.MOV.U32 R8, RZ, RZ, R0 ;  /* 0x000000ffff085224 */ /* 0x000fe400078e0000 */
[----:B------:R-:W-:Y:S02]  /*0af0*/  @P0 IMAD.MOV.U32 R9, RZ, RZ, R28 ;  /* 0x000000ffff090224 */ /* 0x000fe400078e001c */
[----:B------:R-:W-:-:S02]  /*0b00*/  @P3 IMAD.MOV.U32 R9, RZ, RZ, R27 ;  /* 0x000000ffff093224 */ /* 0x000fc400078e001b */
[----:B------:R-:W-:Y:S02]  /*0b10*/  @P5 IMAD.MOV.U32 R9, RZ, RZ, R29 ;  /* 0x000000ffff095224 */ /* 0x000fe400078e001d */
[----:B------:R-:W-:Y:S02]  /*0b20*/  @P4 IMAD.MOV.U32 R9, RZ, RZ, R0 ;  /* 0x000000ffff094224 */ /* 0x000fe400078e0000 */
[----:B------:R-:W-:Y:S01]  /*0b30*/  IMAD.MOV.U32 R13, RZ, RZ, R8 ;  /* 0x000000ffff0d7224 */ /* 0x000fe200078e0008 */
[----:B------:R-:W-:Y:S06]  /*0b40*/  @!P6 BRA `(.L_x_29) ;  /* 0x00000000002ce947 */ /* 0x000fec0003800000 */
[----:B------:R-:W-:Y:S01]  /*0b50*/  @P2 IMAD.MOV.U32 R8, RZ, RZ, R26 ;  /* 0x000000ffff082224 */ /* 0x000fe200078e001a */
[----:B------:R-:W-:Y:S01]  /*0b60*/  LOP3.LUT R14, R14, 0x1f, RZ, 0xc0, !PT ;  /* 0x0000001f0e0e7812 */ /* 0x000fe200078ec0ff */
[----:B------:R-:W-:Y:S02]  /*0b70*/  @P1 IMAD.MOV.U32 R8, RZ, RZ, R30 ;  /* 0x000000ffff081224 */ /* 0x000fe400078e001e */
[----:B------:R-:W-:Y:S01]  /*0b80*/  @P0 IMAD.MOV.U32 R8, RZ, RZ, R31 ;  /* 0x000000ffff080224 */ /* 0x000fe200078e001f */
[----:B------:R-:W-:Y:S01]  /*0b90*/  ISETP.EQ.AND P0, PT, R10, 0x8, PT ;  /* 0x000000080a00780c */ /* 0x000fe20003f02270 */
[----:B------:R-:W-:Y:S01]  /*0ba0*/  @P3 IMAD.MOV.U32 R8, RZ, RZ, R28 ;  /* 0x000000ffff083224 */ /* 0x000fe200078e001c */
[----:B------:R-:W-:Y:S01]  /*0bb0*/  SHF.L.W.U32.HI R13, R9, R14, R13 ;  /* 0x0000000e090d7219 */ /* 0x000fe20000010e0d */
[----:B------:R-:W-:Y:S02]  /*0bc0*/  @P5 IMAD.MOV.U32 R8, RZ, RZ, R27 ;  /* 0x000000ffff085224 */ /* 0x000fe400078e001b */
[----:B------:R-:W-:-:S08]  /*0bd0*/  @P4 IMAD.MOV.U32 R8, RZ, RZ, R29 ;  /* 0x000000ffff084224 */ /* 0x000fd000078e001d */
[----:B------:R-:W-:-:S05]  /*0be0*/  @P0 IMAD.MOV.U32 R8, RZ, RZ, R0 ;  /* 0x000000ffff080224 */ /* 0x000fca00078e0000 */
[----:B------:R-:W-:-:S07]  /*0bf0*/  SHF.L.W.U32.HI R9, R8, R14, R9 ;  /* 0x0000000e08097219 */ /* 0x000fce0000010e09 */
.L_x_29:
[----:B------:R-:W-:Y:S05]  /*0c00*/  BSYNC.RECONVERGENT B1 ;  /* 0x0000000000017941 */ /* 0x000fea0003800200 */
.L_x_28:
[C---:B------:R-:W-:Y:S01]  /*0c10*/  SHF.L.W.U32.HI R0, R9.reuse, 0x2, R13 ;  /* 0x0000000209007819 */ /* 0x040fe20000010e0d */
[----:B------:R-:W-:Y:S01]  /*0c20*/  IMAD.SHL.U32 R9, R9, 0x4, RZ ;  /* 0x0000000409097824 */ /* 0x000fe200078e00ff */
[----:B------:R-:W-:Y:S01]  /*0c30*/  UMOV UR4, 0x54442d19 ;  /* 0x54442d1900047882 */ /* 0x000fe20000000000 */
[----:B------:R-:W-:Y:S01]  /*0c40*/  UMOV UR5, 0x3bf921fb ;  /* 0x3bf921fb00057882 */ /* 0x000fe20000000000 */
[----:B------:R-:W-:Y:S02]  /*0c50*/  SHF.R.S32.HI R8, RZ, 0x1f, R0 ;  /* 0x0000001fff087819 */ /* 0x000fe40000011400 */
[----:B------:R-:W-:Y:S02]  /*0c60*/  ISETP.GE.AND P0, PT, R0, RZ, PT ;  /* 0x000000ff0000720c */ /* 0x000fe40003f06270 */
[C---:B------:R-:W-:Y:S02]  /*0c70*/  LOP3.LUT R10, R8.reuse, R9, RZ, 0x3c, !PT ;  /* 0x00000009080a7212 */ /* 0x040fe400078e3cff */
[----:B------:R-:W-:-:S02]  /*0c80*/  LOP3.LUT R11, R8, R0, RZ, 0x3c, !PT ;  /* 0x00000000080b7212 */ /* 0x000fc400078e3cff */
[----:B------:R-:W-:Y:S02]  /*0c90*/  SHF.R.U32.HI R13, RZ, 0x1e, R13 ;  /* 0x0000001eff0d7819 */ /* 0x000fe4000001160d */
[----:B------:R-:W0:Y:S02]  /*0ca0*/  I2F.F64.S64 R8, R10 ;  /* 0x0000000a00087312 */ /* 0x000e240000301c00 */
[----:B------:R-:W-:Y:S01]  /*0cb0*/  LEA.HI R15, R0, R13, RZ, 0x1 ;  /* 0x0000000d000f7211 */ /* 0x000fe200078f08ff */
[----:B0-----:R-:W-:-:S10]  /*0cc0*/  DMUL R8, R8, UR4 ;  /* 0x0000000408087c28 */ /* 0x001fd40008000000 */
[----:B------:R-:W0:Y:S02]  /*0cd0*/  F2F.F32.F64 R8, R8 ;  /* 0x0000000800087310 */ /* 0x000e240000301000 */
[----:B0-----:R-:W-:-:S07]  /*0ce0*/  FSEL R16, -R8, R8, !P0 ;  /* 0x0000000808107208 */ /* 0x001fce0004000100 */
.L_x_26:
[----:B------:R-:W-:Y:S05]  /*0cf0*/  BSYNC.RECONVERGENT B0 ;  /* 0x0000000000007941 */ /* 0x000fea0003800200 */
.L_x_25:
[----:B------:R-:W0:Y:S01]  /*0d00*/  MUFU.RSQ64H R9, R7 ;  /* 0x0000000700097308 */ /* 0x000e220000001c00 */
[----:B------:R-:W-:Y:S02]  /*0d10*/  IMAD.MOV.U32 R11, RZ, RZ, 0x37cbac00 ;  /* 0x37cbac00ff0b7424 */ /* 0x000fe400078e00ff */
[----:B------:R-:W-:Y:S01]  /*0d20*/  FMUL R0, R16, R16 ;  /* 0x0000001010007220 */ /* 0x000fe20000400000 */
[----:B------:R-:W-:Y:S01]  /*0d30*/  LOP3.LUT R10, R15, 0x1, RZ, 0xc0, !PT ;  /* 0x000000010f0a7812 */ /* 0x000fe200078ec0ff */
[----:B------:R-:W-:Y:S01]  /*0d40*/  IMAD.MOV.U32 R13, RZ, RZ, 0x3c0885e4 ;  /* 0x3c0885e4ff0d7424 */ /* 0x000fe200078e00ff */
[----:B------:R-:W-:Y:S01]  /*0d50*/  BSSY.RECONVERGENT B0, `(.L_x_30) ;  /* 0x0000021000007945 */ /* 0x000fe20003800200 */
[----:B------:R-:W-:Y:S01]  /*0d60*/  FFMA R8, R0, R11, -0.0013887860113754868507 ;  /* 0xbab607ed00087423 */ /* 0x000fe2000000000b */
[----:B------:R-:W-:Y:S01]  /*0d70*/  ISETP.NE.U32.AND P0, PT, R10, 0x1, PT ;  /* 0x000000010a00780c */ /* 0x000fe20003f05070 */
[----:B------:R-:W-:Y:S02]  /*0d80*/  IMAD.MOV.U32 R17, RZ, RZ, 0x3e2aaaa8 ;  /* 0x3e2aaaa8ff117424 */ /* 0x000fe400078e00ff */
[----:B------:R-:W-:Y:S01]  /*0d90*/  IMAD.MOV.U32 R12, RZ, RZ, 0x0 ;  /* 0x00000000ff0c7424 */ /* 0x000fe200078e00ff */
[----:B------:R-:W-:Y:S01]  /*0da0*/  FSEL R11, R8, -0.00019574658654164522886, P0 ;  /* 0xb94d4153080b7808 */ /* 0x000fe20000000000 */
[----:B------:R-:W-:Y:S01]  /*0db0*/  VIADD R8, R7, 0xfcb00000 ;  /* 0xfcb0000007087836 */ /* 0x000fe20000000000 */
[----:B------:R-:W-:Y:S01]  /*0dc0*/  FSEL R13, R13, 0.041666727513074874878, !P0 ;  /* 0x3d2aaabb0d0d7808 */ /* 0x000fe20004000000 */
[----:B------:R-:W-:Y:S01]  /*0dd0*/  VIADD R15, R15, 0x1 ;  /* 0x000000010f0f7836 */ /* 0x000fe20000000000 */
[----:B------:R-:W-:-:S03]  /*0de0*/  FSEL R17, -R17, -0.4999999701976776123, !P0 ;  /* 0xbeffffff11117808 */ /* 0x000fc60004000100 */
[C---:B------:R-:W-:Y:S01]  /*0df0*/  FFMA R13, R0.reuse, R11, R13 ;  /* 0x0000000b000d7223 */ /* 0x040fe2000000000d */
[----:B0-----:R-:W-:Y:S01]  /*0e00*/  DMUL R10, R8, R8 ;  /* 0x00000008080a7228 */ /* 0x001fe20000000000 */
[----:B------:R-:W-:Y:S02]  /*0e10*/  LOP3.LUT P1, RZ, R15, 0x2, RZ, 0xc0, !PT ;  /* 0x000000020fff7812 */ /* 0x000fe4000782c0ff */
[----:B------:R-:W-:Y:S01]  /*0e20*/  FFMA R17, R0, R13, R17 ;  /* 0x0000000d00117223 */ /* 0x000fe20000000011 */
[----:B------:R-:W-:Y:S01]  /*0e30*/  IMAD.MOV.U32 R13, RZ, RZ, 0x3fd80000 ;  /* 0x3fd80000ff0d7424 */ /* 0x000fe200078e00ff */
[----:B------:R-:W-:Y:S02]  /*0e40*/  FSEL R15, R16, 1, !P0 ;  /* 0x3f800000100f7808 */ /* 0x000fe40004000000 */
[----:B------:R-:W-:Y:S01]  /*0e50*/  ISETP.GE.U32.AND P0, PT, R8, 0x7ca00000, PT ;  /* 0x7ca000000800780c */ /* 0x000fe20003f06070 */
[----:B------:R-:W-:Y:S02]  /*0e60*/  DFMA R10, R6, -R10, 1 ;  /* 0x3ff00000060a742b */ /* 0x000fe4000000080a */
[----:B------:R-:W-:-:S04]  /*0e70*/  FFMA R0, R0, R15, RZ ;  /* 0x0000000f00007223 */ /* 0x000fc800000000ff */
[----:B------:R-:W-:Y:S02]  /*0e80*/  FFMA R17, R0, R17, R15 ;  /* 0x0000001100117223 */ /* 0x000fe4000000000f */
[----:B------:R-:W-:Y:S02]  /*0e90*/  DFMA R12, R10, R12, 0.5 ;  /* 0x3fe000000a0c742b */ /* 0x000fe4000000000c */
[----:B------:R-:W-:Y:S01]  /*0ea0*/  DMUL R10, R8, R10 ;  /* 0x0000000a080a7228 */ /* 0x000fe20000000000 */
[----:B------:R-:W-:-:S06]  /*0eb0*/  @P1 FADD R17, RZ, -R17 ;  /* 0x80000011ff111221 */ /* 0x000fcc0000000000 */
[----:B------:R-:W0:Y:S01]  /*0ec0*/  F2F.F64.F32 R16, R17 ;  /* 0x0000001100107310 */ /* 0x000e220000201800 */
[----:B------:R-:W-:-:S08]  /*0ed0*/  DFMA R10, R12, R10, R8 ;  /* 0x0000000a0c0a722b */ /* 0x000fd00000000008 */
[----:B------:R-:W-:Y:S02]  /*0ee0*/  DMUL R12, R6, R10 ;  /* 0x0000000a060c7228 */ /* 0x000fe40000000000 */
[----:B------:R-:W-:Y:S02]  /*0ef0*/  VIADD R19, R11, 0xfff00000 ;  /* 0xfff000000b137836 */ /* 0x000fe40000000000 */
[----:B------:R-:W-:-:S04]  /*0f00*/  IMAD.MOV.U32 R18, RZ, RZ, R10 ;  /* 0x000000ffff127224 */ /* 0x000fc800078e000a */
[----:B------:R-:W-:-:S08]  /*0f10*/  DFMA R14, R12, -R12, R6 ;  /* 0x8000000c0c0e722b */ /* 0x000fd00000000006 */
[----:B------:R-:W-:Y:S01]  /*0f20*/  DFMA R20, R14, R18, R12 ;  /* 0x000000120e14722b */ /* 0x000fe2000000000c */
[----:B0-----:R-:W-:Y:S10]  /*0f30*/  @!P0 BRA `(.L_x_31) ;  /* 0x0000000000088947 */ /* 0x001ff40003800000 */
[----:B------:R-:W-:-:S07]  /*0f40*/  MOV R0, 0xf60 ;  /* 0x00000f6000007802 */ /* 0x000fce0000000f00 */
[----:B-----5:R-:W-:Y:S05]  /*0f50*/  CALL.REL.NOINC `($__internal_3_$__cuda_sm20_dsqrt_rn_f64_mediumpath_v1) ;  /* 0x0000000000407944 */ /* 0x020fea0003c00000 */
.L_x_31:
[----:B------:R-:W-:Y:S05]  /*0f60*/  BSYNC.RECONVERGENT B0 ;  /* 0x0000000000007941 */ /* 0x000fea0003800200 */
.L_x_30:
[----:B------:R-:W0:Y:S02]  /*0f70*/  LDCU.64 UR4, c[0x0][0x380] ;  /* 0x00007000ff0477ac */ /* 0x000e240008000a00 */
[----:B0-----:R-:W-:-:S04]  /*0f80*/  LEA R6, P0, R24, UR4, 0x2 ;  /* 0x0000000418067c11 */ /* 0x001fc8000f8010ff */
[----:B------:R-:W-:-:S05]  /*0f90*/  LEA.HI.X R7, R24, UR5, R25, 0x2, P0 ;  /* 0x0000000518077c11 */ /* 0x000fca00080f1419 */
[----:B------:R-:W2:Y:S01]  /*0fa0*/  LDG.E R0, desc[UR6][R6.64] ;  /* 0x0000000606007981 */ /* 0x000ea2000c1e1900 */
[----:B------:R-:W-:Y:S01]  /*0fb0*/  DMUL R16, R16, R20 ;  /* 0x0000001410107228 */ /* 0x000fe20000000000 */
[----:B------:R-:W-:-:S05]  /*0fc0*/  IADD3 R24, P0, PT, R24, 0x1, RZ ;  /* 0x0000000118187810 */ /* 0x000fca0007f1e0ff */
[----:B------:R-:W-:Y:S01]  /*0fd0*/  IMAD.X R25, RZ, RZ, R25, P0 ;  /* 0x000000ffff197224 */ /* 0x000fe200000e0619 */
[----:B------:R-:W-:-:S04]  /*0fe0*/  ISETP.NE.U32.AND P0, PT, R24, R22, PT ;  /* 0x000000161800720c */ /* 0x000fc80003f05070 */
[----:B------:R-:W-:Y:S01]  /*0ff0*/  ISETP.NE.AND.EX P0, PT, R25, R23, PT, P0 ;  /* 0x000000171900720c */ /* 0x000fe20003f05300 */
[----:B--2---:R-:W0:Y:S02]  /*1000*/  F2F.F64.F32 R8, R0 ;  /* 0x0000000000087310 */ /* 0x004e240000201800 */
[----:B0----5:R-:W-:-:S10]  /*1010*/  DFMA R8, R4, R16, R8 ;  /* 0x000000100408722b */ /* 0x021fd40000000008 */
[----:B------:R-:W0:Y:S02]  /*1020*/  F2F.F32.F64 R9, R8 ;  /* 0x0000000800097310 */ /* 0x000e240000301000 */
[----:B0-----:R0:W-:Y:S01]  /*1030*/  STG.E desc[UR6][R6.64], R9 ;  /* 0x0000000906007986 */ /* 0x0011e2000c101906 */
[----:B------:R-:W-:Y:S05]  /*1040*/  @P0 BRA `(.L_x_32) ;  /* 0xfffffff000500947 */ /* 0x000fea000383ffff */
[----:B------:R-:W-:Y:S05]  /*1050*/  EXIT ;  /* 0x000000000000794d */ /* 0x000fea0003800000 */
        .weak           $__internal_3_$__cuda_sm20_dsqrt_rn_f64_mediumpath_v1
        .type           $__internal_3_$__cuda_sm20_dsqrt_rn_f64_mediumpath_v1,@function
        .size           $__internal_3_$__cuda_sm20_dsqrt_rn_f64_mediumpath_v1,(.L_x_122 - $__internal_3_$__cuda_sm20_dsqrt_rn_f64_mediumpath_v1)
$__internal_3_$__cuda_sm20_dsqrt_rn_f64_mediumpath_v1:
[----:B------:R-:W-:Y:S01]  /*1060*/  ISETP.GE.U32.AND P0, PT, R8, -0x3400000, PT ;  /* 0xfcc000000800780c */ /* 0x000fe20003f06070 */
[----:B------:R-:W-:Y:S01]  /*1070*/  BSSY.RECONVERGENT B1, `(.L_x_33) ;  /* 0x0000024000017945 */ /* 0x000fe20003800200 */
[----:B------:R-:W-:-:S11]  /*1080*/  IMAD.MOV.U32 R11, RZ, RZ, R19 ;  /* 0x000000ffff0b7224 */ /* 0x000fd600078e0013 */
[----:B------:R-:W-:Y:S05]  /*1090*/  @!P0 BRA `(.L_x_34) ;  /* 0x0000000000208947 */ /* 0x000fea0003800000 */
[----:B------:R-:W-:-:S10]  /*10a0*/  DFMA.RM R10, R14, R10, R12 ;  /* 0x0000000a0e0a722b */ /* 0x000fd4000000400c */
[----:B------:R-:W-:-:S05]  /*10b0*/  IADD3 R8, P0, PT, R10, 0x1, RZ ;  /* 0x000000010a087810 */ /* 0x000fca0007f1e0ff */
[----:B------:R-:W-:-:S06]  /*10c0*/  IMAD.X R9, RZ, RZ, R11, P0 ;  /* 0x000000ffff097224 */ /* 0x000fcc00000e060b */
[----:B------:R-:W-:-:S08]  /*10d0*/  DFMA.RP R6, -R10, R8, R6 ;  /* 0x000000080a06722b */ /* 0x000fd00000008106 */
[----:B------:R-:W-:-:S06]  /*10e0*/  DSETP.GT.AND P0, PT, R6, RZ, PT ;  /* 0x000000ff0600722a */ /* 0x000fcc0003f04000 */
[----:B------:R-:W-:Y:S02]  /*10f0*/  FSEL R8, R8, R10, P0 ;  /* 0x0000000a08087208 */ /* 0x000fe40000000000 */
[----:B------:R-:W-:Y:S01]  /*1100*/  FSEL R9, R9, R11, P0 ;  /* 0x0000000b09097208 */ /* 0x000fe20000000000 */
[----:B------:R-:W-:Y:S06]  /*1110*/  BRA `(.L_x_35) ;  /* 0x0000000000647947 */ /* 0x000fec0003800000 */
.L_x_34:
[----:B------:R-:W-:-:S14]  /*1120*/  DSETP.NE.AND P0, PT, R6, RZ, PT ;  /* 0x000000ff0600722a */ /* 0x000fdc0003f05000 */
[----:B------:R-:W-:Y:S05]  /*1130*/  @!P0 BRA `(.L_x_36) ;  /* 0x0000000000588947 */ /* 0x000fea0003800000 */
[----:B------:R-:W-:-:S13]  /*1140*/  ISETP.GE.AND P0, PT, R7, RZ, PT ;  /* 0x000000ff0700720c */ /* 0x000fda0003f06270 */
[----:B------:R-:W-:Y:S02]  /*1150*/  @!P0 IMAD.MOV.U32 R8, RZ, RZ, 0x0 ;  /* 0x00000000ff088424 */ /* 0x000fe400078e00ff */
[----:B------:R-:W-:Y:S01]  /*1160*/  @!P0 IMAD.MOV.U32 R9, RZ, RZ, -0x80000 ;  /* 0xfff80000ff098424 */ /* 0x000fe200078e00ff */
[----:B------:R-:W-:Y:S06]  /*1170*/  @!P0 BRA `(.L_x_35) ;  /* 0x00000000004c8947 */ /* 0x000fec0003800000 */
[----:B------:R-:W-:-:S13]  /*1180*/  ISETP.GT.AND P0, PT, R7, 0x7fefffff, PT ;  /* 0x7fefffff0700780c */ /* 0x000fda0003f04270 */
[----:B------:R-:W-:Y:S05]  /*1190*/  @P0 BRA `(.L_x_36) ;  /* 0x0000000000400947 */ /* 0x000fea0003800000 */
[----:B------:R-:W-:Y:S01]  /*11a0*/  DMUL R6, R6, 8.11296384146066816958e+31 ;  /* 0x4690000006067828 */ /* 0x000fe20000000000 */
[----:B------:R-:W-:Y:S02]  /*11b0*/  IMAD.MOV.U32 R8, RZ, RZ, RZ ;  /* 0x000000ffff087224 */ /* 0x000fe400078e00ff */
[----:B------:R-:W-:Y:S02]  /*11c0*/  IMAD.MOV.U32 R10, RZ, RZ, 0x0 ;  /* 0x00000000ff0a7424 */ /* 0x000fe400078e00ff */
[----:B------:R-:W-:Y:S01]  /*11d0*/  IMAD.MOV.U32 R11, RZ, RZ, 0x3fd80000 ;  /* 0x3fd80000ff0b7424 */ /* 0x000fe200078e00ff */
[----:B------:R-:W0:Y:S02]  /*11e0*/  MUFU.RSQ64H R9, R7 ;  /* 0x0000000700097308 */ /* 0x000e240000001c00 */
[----:B0-----:R-:W-:-:S08]  /*11f0*/  DMUL R12, R8, R8 ;  /* 0x00000008080c7228 */ /* 0x001fd00000000000 */
[----:B------:R-:W-:-:S08]  /*1200*/  DFMA R12, R6, -R12, 1 ;  /* 0x3ff00000060c742b */ /* 0x000fd0000000080c */
[----:B------:R-:W-:Y:S02]  /*1210*/  DFMA R10, R12, R10, 0.5 ;  /* 0x3fe000000c0a742b */ /* 0x000fe4000000000a */
[----:B------:R-:W-:-:S08]  /*1220*/  DMUL R12, R8, R12 ;  /* 0x0000000c080c7228 */ /* 0x000fd00000000000 */
[----:B------:R-:W-:-:S08]  /*1230*/  DFMA R10, R10, R12, R8 ;  /* 0x0000000c0a0a722b */ /* 0x000fd00000000008 */
[----:B------:R-:W-:Y:S02]  /*1240*/  DMUL R8, R6, R10 ;  /* 0x0000000a06087228 */ /* 0x000fe40000000000 */
[----:B------:R-:W-:-:S06]  /*1250*/  VIADD R11, R11, 0xfff00000 ;  /* 0xfff000000b0b7836 */ /* 0x000fcc0000000000 */
[----:B------:R-:W-:-:S08]  /*1260*/  DFMA R12, R8, -R8, R6 ;  /* 0x80000008080c722b */ /* 0x000fd00000000006 */
[----:B------:R-:W-:-:S10]  /*1270*/  DFMA R8, R10, R12, R8 ;  /* 0x0000000c0a08722b */ /* 0x000fd40000000008 */
[----:B------:R-:W-:Y:S01]  /*1280*/  VIADD R9, R9, 0xfcb00000 ;  /* 0xfcb0000009097836 */ /* 0x000fe20000000000 */
[----:B------:R-:W-:Y:S06]  /*1290*/  BRA `(.L_x_35) ;  /* 0x0000000000047947 */ /* 0x000fec0003800000 */
.L_x_36:
[----:B------:R-:W-:-:S11]  /*12a0*/  DADD R8, R6, R6 ;  /* 0x0000000006087229 */ /* 0x000fd60000000006 */
.L_x_35:
[----:B------:R-:W-:Y:S05]  /*12b0*/  BSYNC.RECONVERGENT B1 ;  /* 0x0000000000017941 */ /* 0x000fea0003800200 */
.L_x_33:
[----:B------:R-:W-:Y:S02]  /*12c0*/  IMAD.MOV.U32 R6, RZ, RZ, R0 ;  /* 0x000000ffff067224 */ /* 0x000fe400078e0000 */
[----:B------:R-:W-:Y:S02]  /*12d0*/  IMAD.MOV.U32 R7, RZ, RZ, 0x0 ;  /* 0x00000000ff077424 */ /* 0x000fe400078e00ff */
[----:B------:R-:W-:Y:S02]  /*12e0*/  IMAD.MOV.U32 R20, RZ, RZ, R8 ;  /* 0x000000ffff147224 */ /* 0x000fe400078e0008 */
[----:B------:R-:W-:Y:S01]  /*12f0*/  IMAD.MOV.U32 R21, RZ, RZ, R9 ;  /* 0x000000ffff157224 */ /* 0x000fe200078e0009 */
[----:B------:R-:W-:Y:S06]  /*1300*/  RET.REL.NODEC R6 `(render_gaussian_noise) ;  /* 0xffffffec063c7950 */ /* 0x000fec0003c3ffff */
.L_x_37:
        /* <DEDUP_REMOVED lines=15> */
.L_x_122:


//--------------------- .text.render_uniform_noise --------------------------
	.section	.text.render_uniform_noise,"ax",@progbits
	.align	128
        .global         render_uniform_noise
        .type           render_uniform_noise,@function
        .size           render_uniform_noise,(.L_x_134 - render_uniform_noise)
        .other          render_uniform_noise,@"STO_CUDA_ENTRY STV_DEFAULT"
render_uniform_noise:
.text.render_uniform_noise:
[----:B------:R-:W0:Y:S01]  /*0000*/  LDC R1, c[0x0][0x37c] ;  /* 0x0000df00ff017b82 */ /* 0x000e220000000800 */
[----:B------:R-:W1:Y:S01]  /*0010*/  S2R R24, SR_CTAID.X ;  /* 0x0000000000187919 */ /* 0x000e620000002500 */
[----:B------:R-:W2:Y:S01]  /*0020*/  LDCU UR5, c[0x0][0x2fc] ;  /* 0x00005f80ff0577ac */ /* 0x000ea20008000800 */
[----:B0-----:R-:W-:Y:S01]  /*0030*/  VIADD R1, R1, 0xfffffff8 ;  /* 0xfffffff801017836 */ /* 0x001fe20000000000 */
[----:B------:R-:W1:Y:S01]  /*0040*/  S2R R3, SR_TID.X ;  /* 0x0000000000037919 */ /* 0x000e620000002100 */
[----:B------:R-:W1:Y:S01]  /*0050*/  LDCU UR6, c[0x0][0x360] ;  /* 0x00006c00ff0677ac */ /* 0x000e620008000800 */
[----:B------:R-:W0:Y:S01]  /*0060*/  LDCU.64 UR8, c[0x0][0x3a8] ;  /* 0x00007500ff0877ac */ /* 0x000e220008000a00 */
[----:B------:R-:W3:Y:S02]  /*0070*/  LDCU UR4, c[0x0][0x2f8] ;  /* 0x00005f00ff0477ac */ /* 0x000ee40008000800 */
[----:B---3--:R-:W-:Y:S01]  /*0080*/  IADD3 R18, P1, PT, R1, UR4, RZ ;  /* 0x0000000401127c10 */ /* 0x008fe2000ff3e0ff */
[----:B-1----:R-:W-:-:S04]  /*0090*/  IMAD R24, R24, UR6, R3 ;  /* 0x0000000618187c24 */ /* 0x002fc8000f8e0203 */
[----:B--2---:R-:W-:Y:S01]  /*00a0*/  IMAD.X R2, RZ, RZ, UR5, P1 ;  /* 0x00000005ff027e24 */ /* 0x004fe200088e06ff */
[----:B0-----:R-:W-:-:S04]  /*00b0*/  ISETP.GT.U32.AND P0, PT, R24, UR8, PT ;  /* 0x0000000818007c0c */ /* 0x001fc8000bf04070 */
[----:B------:R-:W-:-:S13]  /*00c0*/  ISETP.GT.U32.AND.EX P0, PT, RZ, UR9, PT, P0 ;  /* 0x00000009ff007c0c */ /* 0x000fda000bf04100 */
[----:B------:R-:W-:Y:S05]  /*00d0*/  @P0 EXIT ;  /* 0x000000000000094d */ /* 0x000fea0003800000 */
[----:B------:R-:W0:Y:S01]  /*00e0*/  LDCU.64 UR4, c[0x0][0x3a0] ;  /* 0x00007400ff0477ac */ /* 0x000e220008000a00 */
[C---:B------:R-:W-:Y:S01]  /*00f0*/  IMAD.SHL.U32 R6, R24.reuse, 0x8, RZ ;  /* 0x0000000818067824 */ /* 0x040fe200078e00ff */
[----:B------:R-:W-:Y:S01]  /*0100*/  SHF.R.U32.HI R0, RZ, 0x1d, R24 ;  /* 0x0000001dff007819 */ /* 0x000fe20000011618 */
[----:B------:R-:W1:Y:S01]  /*0110*/  LDCU.64 UR6, c[0x0][0x388] ;  /* 0x00007100ff0677ac */ /* 0x000e620008000a00 */
[----:B0-----:R-:W-:-:S04]  /*0120*/  IMAD.WIDE.U32 R4, R24, UR4, RZ ;  /* 0x0000000418047c25 */ /* 0x001fc8000f8e00ff */
[----:B------:R-:W-:Y:S01]  /*0130*/  IMAD R26, R24, UR5, R5 ;  /* 0x00000005181a7c24 */ /* 0x000fe2000f8e0205 */
[----:B------:R-:W-:-:S04]  /*0140*/  IADD3 R23, P1, PT, R4, UR4, RZ ;  /* 0x0000000404177c10 */ /* 0x000fc8000ff3e0ff */
[----:B------:R-:W-:Y:S02]  /*0150*/  ISETP.GE.U32.AND P0, PT, R4, R23, PT ;  /* 0x000000170400720c */ /* 0x000fe40003f06070 */
[----:B------:R-:W-:Y:S02]  /*0160*/  IADD3.X R22, PT, PT, R26, UR5, RZ, P1, !PT ;  /* 0x000000051a167c10 */ /* 0x000fe40008ffe4ff */
[----:B-1----:R-:W-:Y:S02]  /*0170*/  IADD3 R30, P1, PT, R6, UR6, RZ ;  /* 0x00000006061e7c10 */ /* 0x002fe4000ff3e0ff */
[----:B------:R-:W-:Y:S02]  /*0180*/  ISETP.GE.U32.AND.EX P0, PT, R26, R22, PT, P0 ;  /* 0x000000161a00720c */ /* 0x000fe40003f06100 */
[----:B------:R-:W-:-:S11]  /*0190*/  IADD3.X R31, PT, PT, R0, UR7, RZ, P1, !PT ;  /* 0x00000007001f7c10 */ /* 0x000fd60008ffe4ff */
[----:B------:R-:W-:Y:S05]  /*01a0*/  @P0 EXIT ;  /* 0x000000000000094d */ /* 0x000fea0003800000 */
[----:B------:R-:W0:Y:S01]  /*01b0*/  LDCU.128 UR8, c[0x0][0x390] ;  /* 0x00007200ff0877ac */ /* 0x000e220008000c00 */
[----:B------:R-:W1:Y:S01]  /*01c0*/  LDCU.64 UR36, c[0x0][0x358] ;  /* 0x00006b00ff2477ac */ /* 0x000e620008000a00 */
[----:B0-----:R-:W-:-:S04]  /*01d0*/  IADD3 R6, P0, PT, R6, UR8, RZ ;  /* 0x0000000806067c10 */ /* 0x001fc8000ff1e0ff */
[----:B------:R-:W-:Y:S01]  /*01e0*/  IADD3.X R7, PT, PT, R0, UR9, RZ, P0, !PT ;  /* 0x0000000900077c10 */ /* 0x000fe200087fe4ff */
[----:B-1----:R-:W2:Y:S04]  /*01f0*/  LDG.E.64 R30, desc[UR36][R30.64] ;  /* 0x000000241e1e7981 */ /* 0x002ea8000c1e1b00 */
[----:B------:R-:W2:Y:S01]  /*0200*/  LDG.E.64 R16, desc[UR36][R6.64] ;  /* 0x0000002406107981 */ /* 0x000ea2000c1e1b00 */
[----:B------:R-:W-:Y:S01]  /*0210*/  ULOP3.LUT UR4, UR4, 0x1, URZ, 0xc0, !UPT ;  /* 0x0000000104047892 */ /* 0x000fe2000f8ec0ff */
[C---:B------:R-:W-:Y:S01]  /*0220*/  LEA R28, P0, R24.reuse, UR10, 0x5 ;  /* 0x0000000a181c7c11 */ /* 0x040fe2000f8028ff */
[----:B------:R-:W-:Y:S02]  /*0230*/  IMAD.MOV.U32 R25, RZ, RZ, R4 ;  /* 0x000000ffff197224 */ /* 0x000fe400078e0004 */
[----:B------:R-:W-:Y:S01]  /*0240*/  UISETP.NE.U32.AND UP0, UPT, UR4, 0x1, UPT ;  /* 0x000000010400788c */ /* 0x000fe2000bf05070 */
[----:B------:R-:W-:-:S03]  /*0250*/  LEA.HI.X R29, R24, UR11, RZ, 0x5, P0 ;  /* 0x0000000b181d7c11 */ /* 0x000fc600080f2cff */
[----:B------:R-:W-:Y:S01]  /*0260*/  UISETP.NE.U32.AND.EX UP0, UPT, URZ, URZ, UPT, UP0 ;  /* 0x000000ffff00728c */ /* 0x000fe2000bf05100 */
[----:B--2---:R-:W-:-:S08]  /*0270*/  DADD R16, -R30, R16 ;  /* 0x000000001e107229 */ /* 0x004fd00000000110 */
[----:B------:R-:W-:Y:S05]  /*0280*/  BRA.U UP0, `(.L_x_38) ;  /* 0x0000000100d47547 */ /* 0x000fea000b800000 */
[----:B------:R-:W2:Y:S04]  /*0290*/  LDG.E.64 R4, desc[UR36][R28.64] ;  /* 0x000000241c047981 */ /* 0x000ea8000c1e1b00 */
[----:B------:R-:W2:Y:S04]  /*02a0*/  LDG.E.64 R10, desc[UR36][R28.64+0x18] ;  /* 0x000018241c0a7981 */ /* 0x000ea8000c1e1b00 */
[----:B------:R-:W3:Y:S04]  /*02b0*/  LDG.E.64 R6, desc[UR36][R28.64+0x8] ;  /* 0x000008241c067981 */ /* 0x000ee8000c1e1b00 */
[----:B------:R-:W3:Y:S01]  /*02c0*/  LDG.E.64 R8, desc[UR36][R28.64+0x10] ;  /* 0x000010241c087981 */ /* 0x000ee2000c1e1b00 */
[----:B------:R-:W-:Y:S01]  /*02d0*/  BSSY.RECONVERGENT B6, `(.L_x_39) ;  /* 0x0000028000067945 */ /* 0x000fe20003800200 */
[----:B--2---:R-:W-:-:S05]  /*02e0*/  IADD3 R14, P0, PT, R4, R10, RZ ;  /* 0x0000000a040e7210 */ /* 0x004fca0007f1e0ff */
[----:B------:R-:W-:Y:S01]  /*02f0*/  IMAD.X R15, R5, 0x1, R11, P0 ;  /* 0x00000001050f7824 */ /* 0x000fe200000e060b */
[C---:B---3--:R-:W-:Y:S02]  /*0300*/  LOP3.LUT R12, R6.reuse, R8, R4, 0x96, !PT ;  /* 0x00000008060c7212 */ /* 0x048fe400078e9604 */
[----:B------:R-:W-:Y:S02]  /*0310*/  LOP3.LUT R13, R7, R9, R5, 0x96, !PT ;  /* 0x00000009070d7212 */ /* 0x000fe400078e9605 */
[----:B------:R-:W-:-:S03]  /*0320*/  SHF.L.U64.HI R3, R6, 0x11, R7 ;  /* 0x0000001106037819 */ /* 0x000fc60000010207 */
[----:B------:R0:W-:Y:S01]  /*0330*/  STG.E.64 desc[UR36][R28.64+0x8], R12 ;  /* 0x0000080c1c007986 */ /* 0x0001e2000c101b24 */
[----:B------:R-:W-:Y:S01]  /*0340*/  IMAD.SHL.U32 R0, R6, 0x20000, RZ ;  /* 0x0002000006007824 */ /* 0x000fe200078e00ff */
[----:B0-----:R-:W-:Y:S02]  /*0350*/  LOP3.LUT R13, R11, R7, RZ, 0x3c, !PT ;  /* 0x000000070b0d7212 */ /* 0x001fe400078e3cff */
[----:B------:R-:W-:Y:S02]  /*0360*/  LOP3.LUT R7, R5, R11, R7, 0x96, !PT ;  /* 0x0000000b05077212 */ /* 0x000fe400078e9607 */
[----:B------:R-:W-:Y:S02]  /*0370*/  SHF.L.W.U32.HI R11, R15, 0x17, R14 ;  /* 0x000000170f0b7819 */ /* 0x000fe40000010e0e */
[----:B------:R-:W-:Y:S02]  /*0380*/  LOP3.LUT R12, R10, R6, RZ, 0x3c, !PT ;  /* 0x000000060a0c7212 */ /* 0x000fe400078e3cff */
[----:B------:R-:W-:-:S02]  /*0390*/  LOP3.LUT R6, R4, R10, R6, 0x96, !PT ;  /* 0x0000000a04067212 */ /* 0x000fc400078e9606 */
[----:B------:R-:W-:Y:S02]  /*03a0*/  SHF.L.W.U32.HI R15, R14, 0x17, R15 ;  /* 0x000000170e0f7819 */ /* 0x000fe40000010e0f */
[----:B------:R-:W-:-:S05]  /*03b0*/  IADD3 R10, P0, PT, R4, R11, RZ ;  /* 0x0000000b040a7210 */ /* 0x000fca0007f1e0ff */
[----:B------:R-:W-:-:S06]  /*03c0*/  IMAD.X R11, R5, 0x1, R15, P0 ;  /* 0x00000001050b7824 */ /* 0x000fcc00000e060f */
[----:B------:R-:W0:Y:S01]  /*03d0*/  I2F.F64.U64 R10, R10 ;  /* 0x0000000a000a7312 */ /* 0x000e220000301800 */
[----:B------:R-:W-:Y:S02]  /*03e0*/  LOP3.LUT R4, R0, R8, R4, 0x96, !PT ;  /* 0x0000000800047212 */ /* 0x000fe400078e9604 */
[----:B------:R-:W-:Y:S02]  /*03f0*/  LOP3.LUT R5, R3, R9, R5, 0x96, !PT ;  /* 0x0000000903057212 */ /* 0x000fe400078e9605 */
[----:B------:R-:W-:Y:S02]  /*0400*/  SHF.L.W.U32.HI R9, R13, 0xd, R12 ;  /* 0x0000000d0d097819 */ /* 0x000fe40000010e0c */
[----:B------:R-:W-:Y:S01]  /*0410*/  SHF.L.W.U32.HI R8, R12, 0xd, R13 ;  /* 0x0000000d0c087819 */ /* 0x000fe20000010e0d */
[----:B------:R1:W-:Y:S01]  /*0420*/  STG.E.64 desc[UR36][R28.64+0x10], R4 ;  /* 0x000010041c007986 */ /* 0x0003e2000c101b24 */
[----:B0-----:R-:W-:-:S03]  /*0430*/  DMUL R12, R10, 5.42101086242752217e-20 ;  /* 0x3bf000000a0c7828 */ /* 0x001fc60000000000 */
[----:B------:R1:W-:Y:S04]  /*0440*/  STG.E.64 desc[UR36][R28.64], R6 ;  /* 0x000000061c007986 */ /* 0x0003e8000c101b24 */
[----:B------:R1:W-:Y:S01]  /*0450*/  STG.E.64 desc[UR36][R28.64+0x18], R8 ;  /* 0x000018081c007986 */ /* 0x0003e2000c101b24 */
[----:B------:R-:W-:Y:S01]  /*0460*/  DFMA R12, R16, R12, R30 ;  /* 0x0000000c100c722b */ /* 0x000fe2000000001e */
[----:B------:R-:W-:-:S05]  /*0470*/  ISETP.NE.AND P0, PT, R24, RZ, PT ;  /* 0x000000ff1800720c */ /* 0x000fca0003f05270 */
[----:B------:R1:W0:Y:S08]  /*0480*/  F2F.F32.F64 R19, R12 ;  /* 0x0000000c00137310 */ /* 0x0002300000301000 */
[----:B------:R-:W-:Y:S05]  /*0490*/  @P0 BRA `(.L_x_40) ;  /* 0x00000000002c0947 */ /* 0x000fea0003800000 */
[----:B0-----:R-:W0:Y:S01]  /*04a0*/  F2F.F64.F32 R10, R19 ;  /* 0x00000013000a7310 */ /* 0x001e220000201800 */
[----:B-1----:R-:W-:Y:S01]  /*04b0*/  MOV R8, 0x10 ;  /* 0x0000001000087802 */ /* 0x002fe20000000f00 */
[----:B------:R-:W1:Y:S01]  /*04c0*/  LDCU.64 UR4, c[0x4][URZ] ;  /* 0x01000000ff0477ac */ /* 0x000e620008000a00 */
[----:B------:R-:W-:Y:S02]  /*04d0*/  IMAD.MOV.U32 R6, RZ, RZ, R18 ;  /* 0x000000ffff067224 */ /* 0x000fe400078e0012 */
[----:B------:R-:W-:Y:S02]  /*04e0*/  IMAD.MOV.U32 R7, RZ, RZ, R2 ;  /* 0x000000ffff077224 */ /* 0x000fe400078e0002 */
[----:B------:R-:W2:Y:S01]  /*04f0*/  LDC.64 R8, c[0x4][R8] ;  /* 0x0100000008087b82 */ /* 0x000ea20000000a00 */
[----:B0-----:R0:W-:Y:S01]  /*0500*/  STL.64 [R1], R10 ;  /* 0x0000000a01007387 */ /* 0x0011e20000100a00 */
[----:B-1----:R-:W-:Y:S02]  /*0510*/  IMAD.U32 R4, RZ, RZ, UR4 ;  /* 0x00000004ff047e24 */ /* 0x002fe4000f8e00ff */
[----:B------:R-:W-:-:S07]  /*0520*/  IMAD.U32 R5, RZ, RZ, UR5 ;  /* 0x00000005ff057e24 */ /* 0x000fce000f8e00ff */
[----:B------:R-:W-:-:S07]  /*0530*/  LEPC R20, `(.L_x_40) ;  /* 0x000000001014794e */ /* 0x000fce0000000000 */
[----:B0-2---:R-:W-:Y:S05]  /*0540*/  CALL.ABS.NOINC R8 ;  /* 0x0000000008007343 */ /* 0x005fea0003c00000 */
.L_x_40:
[----:B------:R-:W-:Y:S05]  /*0550*/  BSYNC.RECONVERGENT B6 ;  /* 0x0000000000067941 */ /* 0x000fea0003800200 */
.L_x_39:
[----:B------:R-:W1:Y:S02]  /*0560*/  LDCU.64 UR4, c[0x0][0x380] ;  /* 0x00007000ff0477ac */ /* 0x000e640008000a00 */
[----:B-1----:R-:W-:-:S04]  /*0570*/  LEA R4, P0, R25, UR4, 0x2 ;  /* 0x0000000419047c11 */ /* 0x002fc8000f8010ff */
[----:B------:R-:W-:-:S05]  /*0580*/  LEA.HI.X R5, R25, UR5, R26, 0x2, P0 ;  /* 0x0000000519057c11 */ /* 0x000fca00080f141a */
[----:B------:R-:W0:Y:S01]  /*0590*/  LDG.E R0, desc[UR36][R4.64] ;  /* 0x0000002404007981 */ /* 0x000e22000c1e1900 */
[----:B------:R-:W-:-:S05]  /*05a0*/  IADD3 R25, P0, PT, R25, 0x1, RZ ;  /* 0x0000000119197810 */ /* 0x000fca0007f1e0ff */
[----:B------:R-:W-:Y:S02]  /*05b0*/  IMAD.X R26, RZ, RZ, R26, P0 ;  /* 0x000000ffff1a7224 */ /* 0x000fe400000e061a */
[----:B0-----:R-:W-:-:S05]  /*05c0*/  FADD R19, R19, R0 ;  /* 0x0000000013137221 */ /* 0x001fca0000000000 */
[----:B------:R0:W-:Y:S02]  /*05d0*/  STG.E desc[UR36][R4.64], R19 ;  /* 0x0000001304007986 */ /* 0x0001e4000c101924 */
.L_x_38:
[----:B0-----:R-:W0:Y:S02]  /*05e0*/  LDC.64 R4, c[0x0][0x3a0] ;  /* 0x0000e800ff047b82 */ /* 0x001e240000000a00 */
[----:B0-----:R-:W-:-:S04]  /*05f0*/  ISETP.NE.U32.AND P0, PT, R4, 0x1, PT ;  /* 0x000000010400780c */ /* 0x001fc80003f05070 */
[----:B------:R-:W-:-:S13]  /*0600*/  ISETP.NE.AND.EX P0, PT, R5, RZ, PT, P0 ;  /* 0x000000ff0500720c */ /* 0x000fda0003f05300 */
[----:B------:R-:W-:Y:S05]  /*0610*/  @!P0 EXIT ;  /* 0x000000000000894d */ /* 0x000fea0003800000 */
[----:B------:R-:W0:Y:S01]  /*0620*/  LDCU.64 UR4, c[0x0][0x380] ;  /* 0x00007000ff0477ac */ /* 0x000e220008000a00 */
[----:B------:R-:W-:-:S05]  /*0630*/  IADD3 R23, P0, PT, -R25, R23, RZ ;  /* 0x0000001719177210 */ /* 0x000fca0007f1e1ff */
[----:B------:R-:W-:Y:S01]  /*0640*/  IMAD.X R22, R22, 0x1, ~R26, P0 ;  /* 0x0000000116167824 */ /* 0x000fe200000e0e1a */
[----:B0-----:R-:W-:-:S04]  /*0650*/  LEA R0, P1, R25, UR4, 0x2 ;  /* 0x0000000419007c11 */ /* 0x001fc8000f8210ff */
[----:B------:R-:W-:Y:S02]  /*0660*/  IADD3 R0, P2, PT, R0, 0x4, RZ ;  /* 0x0000000400007810 */ /* 0x000fe40007f5e0ff */
[----:B------:R-:W-:-:S05]  /*0670*/  LEA.HI.X R25, R25, UR5, R26, 0x2, P1 ;  /* 0x0000000519197c11 */ /* 0x000fca00088f141a */
[----:B------:R-:W-:-:S07]  /*0680*/  IMAD.X R26, RZ, RZ, R25, P2 ;  /* 0x000000ffff1a7224 */ /* 0x000fce00010e0619 */
.L_x_45:
[----:B0-----:R-:W2:Y:S04]  /*0690*/  LDG.E.64 R4, desc[UR36][R28.64] ;  /* 0x000000241c047981 */ /* 0x001ea8000c1e1b00 */
[----:B------:R-:W2:Y:S04]  /*06a0*/  LDG.E.64 R10, desc[UR36][R28.64+0x18] ;  /* 0x000018241c0a7981 */ /* 0x000ea8000c1e1b00 */
[----:B------:R-:W3:Y:S04]  /*06b0*/  LDG.E.64 R6, desc[UR36][R28.64+0x8] ;  /* 0x000008241c067981 */ /* 0x000ee8000c1e1b00 */
[----:B------:R-:W3:Y:S01]  /*06c0*/  LDG.E.64 R8, desc[UR36][R28.64+0x10] ;  /* 0x000010241c087981 */ /* 0x000ee2000c1e1b00 */
[----:B------:R-:W-:Y:S01]  /*06d0*/  ISETP.NE.AND P1, PT, R24, RZ, PT ;  /* 0x000000ff1800720c */ /* 0x000fe20003f25270 */
[----:B------:R-:W-:Y:S01]  /*06e0*/  BSSY.RECONVERGENT B6, `(.L_x_41) ;  /* 0x000002e000067945 */ /* 0x000fe20003800200 */
[----:B------:R-:W-:-:S02]  /*06f0*/  IMAD.MOV.U32 R27, RZ, RZ, R26 ;  /* 0x000000ffff1b7224 */ /* 0x000fc400078e001a */
[----:B------:R-:W-:Y:S01]  /*0700*/  IMAD.MOV.U32 R26, RZ, RZ, R0 ;  /* 0x000000ffff1a7224 */ /* 0x000fe200078e0000 */
[----:B--2---:R-:W-:-:S05]  /*0710*/  IADD3 R15, P0, PT, R4, R10, RZ ;  /* 0x0000000a040f7210 */ /* 0x004fca0007f1e0ff */
[----:B------:R-:W-:Y:S01]  /*0720*/  IMAD.X R20, R5, 0x1, R11, P0 ;  /* 0x0000000105147824 */ /* 0x000fe200000e060b */
[----:B---3--:R-:W-:Y:S02]  /*0730*/  LOP3.LUT R12, R6, R8, R4, 0x96, !PT ;  /* 0x00000008060c7212 */ /* 0x008fe400078e9604 */
[----:B------:R-:W-:Y:S02]  /*0740*/  LOP3.LUT R13, R7, R9, R5, 0x96, !PT ;  /* 0x00000009070d7212 */ /* 0x000fe400078e9605 */
[----:B------:R-:W-:-:S03]  /*0750*/  LOP3.LUT R14, R11, R7, RZ, 0x3c, !PT ;  /* 0x000000070b0e7212 */ /* 0x000fc600078e3cff */
[----:B------:R0:W-:Y:S01]  /*0760*/  STG.E.64 desc[UR36][R28.64+0x8], R12 ;  /* 0x0000080c1c007986 */ /* 0x0001e2000c101b24 */
[C---:B------:R-:W-:Y:S01]  /*0770*/  IMAD.SHL.U32 R3, R6.reuse, 0x20000, RZ ;  /* 0x0002000006037824 */ /* 0x040fe200078e00ff */
[--C-:B0-----:R-:W-:Y:S02]  /*0780*/  SHF.L.U64.HI R12, R6, 0x11, R7.reuse ;  /* 0x00000011060c7819 */ /* 0x101fe40000010207 */
        /* <DEDUP_REMOVED lines=17> */
[----:B------:R-:W-:-:S05]  /*08a0*/  IADD3 R23, P0, PT, R23, -0x2, RZ ;  /* 0xfffffffe17177810 */ /* 0x000fca0007f1e0ff */
[----:B------:R1:W0:Y:S01]  /*08b0*/  F2F.F32.F64 R19, R12 ;  /* 0x0000000c00137310 */ /* 0x0002220000301000 */
[----:B------:R-:W-:Y:S02]  /*08c0*/  IADD3.X R22, PT, PT, R22, -0x1, RZ, P0, !PT ;  /* 0xffffffff16167810 */ /* 0x000fe400007fe4ff */
[----:B------:R-:W-:-:S04]  /*08d0*/  ISETP.NE.U32.AND P0, PT, R23, RZ, PT ;  /* 0x000000ff1700720c */ /* 0x000fc80003f05070 */
[----:B------:R-:W-:-:S04]  /*08e0*/  ISETP.NE.AND.EX P0, PT, R22, RZ, PT, P0 ;  /* 0x000000ff1600720c */ /* 0x000fc80003f05300 */
[----:B------:R-:W-:Y:S01]  /*08f0*/  P2R R25, PR, RZ, 0x1 ;  /* 0x00000001ff197803 */ /* 0x000fe20000000000 */
[----:B-1----:R-:W-:Y:S08]  /*0900*/  @P1 BRA `(.L_x_42) ;  /* 0x00000000002c1947 */ /* 0x002ff00003800000 */
[----:B0-----:R-:W0:Y:S01]  /*0910*/  F2F.F64.F32 R10, R19 ;  /* 0x00000013000a7310 */ /* 0x001e220000201800 */
[----:B------:R-:W-:Y:S01]  /*0920*/  MOV R8, 0x10 ;  /* 0x0000001000087802 */ /* 0x000fe20000000f00 */
        /* <DEDUP_REMOVED lines=9> */
.L_x_42:
[----:B------:R-:W-:Y:S05]  /*09c0*/  BSYNC.RECONVERGENT B6 ;  /* 0x0000000000067941 */ /* 0x000fea0003800200 */
.L_x_41:
[----:B------:R-:W0:Y:S02]  /*09d0*/  LDG.E R0, desc[UR36][R26.64+-0x4] ;  /* 0xfffffc241a007981 */ /* 0x000e24000c1e1900 */
[----:B0-----:R-:W-:-:S05]  /*09e0*/  FADD R19, R19, R0 ;  /* 0x0000000013137221 */ /* 0x001fca0000000000 */
[----:B------:R-:W-:Y:S04]  /*09f0*/  STG.E desc[UR36][R26.64+-0x4], R19 ;  /* 0xfffffc131a007986 */ /* 0x000fe8000c101924 */
[----:B------:R-:W2:Y:S04]  /*0a00*/  LDG.E.64 R10, desc[UR36][R28.64] ;  /* 0x000000241c0a7981 */ /* 0x000ea8000c1e1b00 */
[----:B------:R-:W2:Y:S04]  /*0a10*/  LDG.E.64 R14, desc[UR36][R28.64+0x18] ;  /* 0x000018241c0e7981 */ /* 0x000ea8000c1e1b00 */
[----:B------:R-:W3:Y:S04]  /*0a20*/  LDG.E.64 R6, desc[UR36][R28.64+0x8] ;  /* 0x000008241c067981 */ /* 0x000ee8000c1e1b00 */
[----:B------:R-:W3:Y:S01]  /*0a30*/  LDG.E.64 R4, desc[UR36][R28.64+0x10] ;  /* 0x000010241c047981 */ /* 0x000ee2000c1e1b00 */
[----:B------:R-:W-:Y:S01]  /*0a40*/  BSSY.RECONVERGENT B6, `(.L_x_43) ;  /* 0x0000028000067945 */ /* 0x000fe20003800200 */
[----:B--2---:R-:W-:-:S05]  /*0a50*/  IADD3 R3, P0, PT, R10, R14, RZ ;  /* 0x0000000e0a037210 */ /* 0x004fca0007f1e0ff */
[----:B------:R-:W-:Y:S01]  /*0a60*/  IMAD.X R0, R11, 0x1, R15, P0 ;  /* 0x000000010b007824 */ /* 0x000fe200000e060f */
[----:B---3--:R-:W-:-:S04]  /*0a70*/  LOP3.LUT R12, R6, R4, R10, 0x96, !PT ;  /* 0x00000004060c7212 */ /* 0x008fc800078e960a */
[----:B------:R-:W-:Y:S02]  /*0a80*/  SHF.L.W.U32.HI R9, R0, 0x17, R3 ;  /* 0x0000001700097819 */ /* 0x000fe40000010e03 */
[----:B------:R-:W-:Y:S01]  /*0a90*/  SHF.L.W.U32.HI R3, R3, 0x17, R0 ;  /* 0x0000001703037819 */ /* 0x000fe20000010e00 */
[----:B------:R-:W-:Y:S01]  /*0aa0*/  IMAD.SHL.U32 R0, R6, 0x20000, RZ ;  /* 0x0002000006007824 */ /* 0x000fe200078e00ff */
[----:B------:R-:W-:Y:S02]  /*0ab0*/  IADD3 R8, P0, PT, R10, R9, RZ ;  /* 0x000000090a087210 */ /* 0x000fe40007f1e0ff */
[----:B------:R-:W-:Y:S02]  /*0ac0*/  LOP3.LUT R13, R7, R5, R11, 0x96, !PT ;  /* 0x00000005070d7212 */ /* 0x000fe400078e960b */
[----:B------:R-:W-:Y:S01]  /*0ad0*/  LOP3.LUT R4, R0, R4, R10, 0x96, !PT ;  /* 0x0000000400047212 */ /* 0x000fe200078e960a */
[----:B------:R-:W-:Y:S01]  /*0ae0*/  IMAD.X R9, R11, 0x1, R3, P0 ;  /* 0x000000010b097824 */ /* 0x000fe200000e0603 */
[----:B------:R-:W-:Y:S01]  /*0af0*/  LOP3.LUT R3, R14, R6, RZ, 0x3c, !PT ;  /* 0x000000060e037212 */ /* 0x000fe200078e3cff */
[----:B------:R0:W-:Y:S01]  /*0b00*/  STG.E.64 desc[UR36][R28.64+0x8], R12 ;  /* 0x0000080c1c007986 */ /* 0x0001e2000c101b24 */
[----:B------:R-:W-:-:S03]  /*0b10*/  ISETP.NE.AND P0, PT, R24, RZ, PT ;  /* 0x000000ff1800720c */ /* 0x000fc60003f05270 */
[----:B------:R-:W1:Y:S01]  /*0b20*/  I2F.F64.U64 R8, R8 ;  /* 0x0000000800087312 */ /* 0x000e620000301800 */
[----:B0-----:R-:W-:Y:S02]  /*0b30*/  SHF.L.U64.HI R12, R6, 0x11, R7 ;  /* 0x00000011060c7819 */ /* 0x001fe40000010207 */
[----:B------:R-:W-:Y:S02]  /*0b40*/  LOP3.LUT R6, R10, R14, R6, 0x96, !PT ;  /* 0x0000000e0a067212 */ /* 0x000fe400078e9606 */
[----:B------:R-:W-:Y:S01]  /*0b50*/  LOP3.LUT R5, R12, R5, R11, 0x96, !PT ;  /* 0x000000050c057212 */ /* 0x000fe200078e960b */
[----:B-1----:R-:W-:-:S04]  /*0b60*/  DMUL R8, R8, 5.42101086242752217e-20 ;  /* 0x3bf0000008087828 */ /* 0x002fc80000000000 */
[----:B------:R0:W-:Y:S04]  /*0b70*/  STG.E.64 desc[UR36][R28.64+0x10], R4 ;  /* 0x000010041c007986 */ /* 0x0001e8000c101b24 */
[----:B------:R-:W-:-:S06]  /*0b80*/  DFMA R8, R16, R8, R30 ;  /* 0x000000081008722b */ /* 0x000fcc000000001e */
[----:B------:R1:W2:Y:S02]  /*0b90*/  F2F.F32.F64 R19, R8 ;  /* 0x0000000800137310 */ /* 0x0002a40000301000 */
[----:B-1----:R-:W-:Y:S02]  /*0ba0*/  LOP3.LUT R8, R15, R7, RZ, 0x3c, !PT ;  /* 0x000000070f087212 */ /* 0x002fe400078e3cff */
[----:B------:R-:W-:Y:S02]  /*0bb0*/  LOP3.LUT R7, R11, R15, R7, 0x96, !PT ;  /* 0x0000000f0b077212 */ /* 0x000fe400078e9607 */
[----:B------:R-:W-:Y:S02]  /*0bc0*/  SHF.L.W.U32.HI R9, R8, 0xd, R3 ;  /* 0x0000000d08097819 */ /* 0x000fe40000010e03 */
[----:B------:R-:W-:Y:S01]  /*0bd0*/  SHF.L.W.U32.HI R8, R3, 0xd, R8 ;  /* 0x0000000d03087819 */ /* 0x000fe20000010e08 */
[----:B------:R0:W-:Y:S04]  /*0be0*/  STG.E.64 desc[UR36][R28.64], R6 ;  /* 0x000000061c007986 */ /* 0x0001e8000c101b24 */
[----:B------:R0:W-:Y:S01]  /*0bf0*/  STG.E.64 desc[UR36][R28.64+0x18], R8 ;  /* 0x000018081c007986 */ /* 0x0001e2000c101b24 */
[----:B--2---:R-:W-:Y:S05]  /*0c00*/  @P0 BRA `(.L_x_44) ;  /* 0x00000000002c0947 */ /* 0x004fea0003800000 */
[----:B------:R-:W1:Y:S01]  /*0c10*/  F2F.F64.F32 R10, R19 ;  /* 0x00000013000a7310 */ /* 0x000e620000201800 */
[----:B0-----:R-:W-:Y:S01]  /*0c20*/  MOV R8, 0x10 ;  /* 0x0000001000087802 */ /* 0x001fe20000000f00 */
[----:B------:R-:W0:Y:S01]  /*0c30*/  LDCU.64 UR4, c[0x4][URZ] ;  /* 0x01000000ff0477ac */ /* 0x000e220008000a00 */
[----:B------:R-:W-:Y:S02]  /*0c40*/  IMAD.MOV.U32 R6, RZ, RZ, R18 ;  /* 0x000000ffff067224 */ /* 0x000fe400078e0012 */
[----:B------:R-:W-:Y:S02]  /*0c50*/  IMAD.MOV.U32 R7, RZ, RZ, R2 ;  /* 0x000000ffff077224 */ /* 0x000fe400078e0002 */
[----:B------:R-:W2:Y:S01]  /*0c60*/  LDC.64 R8, c[0x4][R8] ;  /* 0x0100000008087b82 */ /* 0x000ea20000000a00 */
[----:B-1----:R1:W-:Y:S01]  /*0c70*/  STL.64 [R1], R10 ;  /* 0x0000000a01007387 */ /* 0x0023e20000100a00 */
[----:B0-----:R-:W-:Y:S02]  /*0c80*/  IMAD.U32 R4, RZ, RZ, UR4 ;  /* 0x00000004ff047e24 */ /* 0x001fe4000f8e00ff */
[----:B------:R-:W-:-:S07]  /*0c90*/  IMAD.U32 R5, RZ, RZ, UR5 ;  /* 0x00000005ff057e24 */ /* 0x000fce000f8e00ff */
[----:B------:R-:W-:-:S07]  /*0ca0*/  LEPC R20, `(.L_x_44) ;  /* 0x000000001014794e */ /* 0x000fce0000000000 */
[----:B-12---:R-:W-:Y:S05]  /*0cb0*/  CALL.ABS.NOINC R8 ;  /* 0x0000000008007343 */ /* 0x006fea0003c00000 */
.L_x_44:
[----:B------:R-:W-:Y:S05]  /*0cc0*/  BSYNC.RECONVERGENT B6 ;  /* 0x0000000000067941 */ /* 0x000fea0003800200 */
.L_x_43:
[----:B------:R-:W2:Y:S01]  /*0cd0*/  LDG.E R0, desc[UR36][R26.64] ;  /* 0x000000241a007981 */ /* 0x000ea2000c1e1900 */
[----:B------:R-:W-:Y:S01]  /*0ce0*/  ISETP.NE.AND P6, PT, R25, RZ, PT ;  /* 0x000000ff1900720c */ /* 0x000fe20003fc5270 */
[----:B--2---:R-:W-:Y:S01]  /*0cf0*/  FADD R19, R19, R0 ;  /* 0x0000000013137221 */ /* 0x004fe20000000000 */
[----:B------:R-:W-:-:S04]  /*0d00*/  IADD3 R0, P0, PT, R26, 0x8, RZ ;  /* 0x000000081a007810 */ /* 0x000fc80007f1e0ff */
[----:B------:R1:W-:Y:S02]  /*0d10*/  STG.E desc[UR36][R26.64], R19 ;  /* 0x000000131a007986 */ /* 0x0003e4000c101924 */
[----:B-1----:R-:W-:-:S05]  /*0d20*/  IMAD.X R26, RZ, RZ, R27, P0 ;  /* 0x000000ffff1a7224 */ /* 0x002fca00000e061b */
[----:B------:R-:W-:Y:S05]  /*0d30*/  @P6 BRA `(.L_x_45) ;  /* 0xfffffff800546947 */ /* 0x000fea000383ffff */
[----:B------:R-:W-:Y:S05]  /*0d40*/  EXIT ;  /* 0x000000000000794d */ /* 0x000fea0003800000 */
.L_x_46:
        /* <DEDUP_REMOVED lines=11> */
.L_x_134:


//--------------------- .text.render_poly_bkg     --------------------------
	.section	.text.render_poly_bkg,"ax",@progbits
	.align	128
        .global         render_poly_bkg
        .type           render_poly_bkg,@function
        .size           render_poly_bkg,(.L_x_124 - render_poly_bkg)
        .other          render_poly_bkg,@"STO_CUDA_ENTRY STV_DEFAULT"
render_poly_bkg:
.text.render_poly_bkg:
        /* <DEDUP_REMOVED lines=15> */
[----:B------:R-:W-:-:S09]  /*00f0*/  UISETP.NE.U32.AND UP0, UPT, UR11, URZ, UPT ;  /* 0x000000ff0b00728c */ /* 0x000fd2000bf05070 */
[----:B------:R-:W-:Y:S05]  /*0100*/  BRA.U UP0, `(.L_x_47) ;  /* 0x0000000100507547 */ /* 0x000fea000b800000 */
[----:B------:R-:W0:Y:S01]  /*0110*/  I2F.U32.RP R0, UR10 ;  /* 0x0000000a00007d06 */ /* 0x000e220008209000 */
[----:B------:R-:W-:-:S07]  /*0120*/  ISETP.NE.U32.AND P2, PT, RZ, UR10, PT ;  /* 0x0000000aff007c0c */ /* 0x000fce000bf45070 */
[----:B0-----:R-:W0:Y:S02]  /*0130*/  MUFU.RCP R0, R0 ;  /* 0x0000000000007308 */ /* 0x001e240000001000 */
[----:B0-----:R-:W-:-:S06]  /*0140*/  VIADD R2, R0, 0xffffffe ;  /* 0x0ffffffe00027836 */ /* 0x001fcc0000000000 */
[----:B------:R0:W1:Y:S02]  /*0150*/  F2I.FTZ.U32.TRUNC.NTZ R3, R2 ;  /* 0x0000000200037305 */ /* 0x000064000021f000 */
[----:B0-----:R-:W-:Y:S01]  /*0160*/  IMAD.MOV.U32 R2, RZ, RZ, RZ ;  /* 0x000000ffff027224 */ /* 0x001fe200078e00ff */
[----:B-1----:R-:W-:-:S05]  /*0170*/  IADD3 R5, PT, PT, RZ, -R3, RZ ;  /* 0x80000003ff057210 */ /* 0x002fca0007ffe0ff */
[----:B------:R-:W-:-:S04]  /*0180*/  IMAD R5, R5, UR10, RZ ;  /* 0x0000000a05057c24 */ /* 0x000fc8000f8e02ff */
[----:B------:R-:W-:-:S04]  /*0190*/  IMAD.HI.U32 R3, R3, R5, R2 ;  /* 0x0000000503037227 */ /* 0x000fc800078e0002 */
[----:B------:R-:W-:Y:S02]  /*01a0*/  HFMA2 R5, -RZ, RZ, 0, 0 ;  /* 0x00000000ff057431 */ /* 0x000fe400000001ff */
[----:B------:R-:W-:-:S04]  /*01b0*/  IMAD.HI.U32 R4, R3, R6, RZ ;  /* 0x0000000603047227 */ /* 0x000fc800078e00ff */
[----:B------:R-:W-:-:S04]  /*01c0*/  IMAD.MOV R3, RZ, RZ, -R4 ;  /* 0x000000ffff037224 */ /* 0x000fc800078e0a04 */
[----:B------:R-:W-:-:S05]  /*01d0*/  IMAD R3, R3, UR10, R6 ;  /* 0x0000000a03037c24 */ /* 0x000fca000f8e0206 */
[----:B------:R-:W-:-:S13]  /*01e0*/  ISETP.GE.U32.AND P0, PT, R3, UR10, PT ;  /* 0x0000000a03007c0c */ /* 0x000fda000bf06070 */
[----:B------:R-:W-:Y:S01]  /*01f0*/  @P0 IADD3 R3, PT, PT, R3, -UR10, RZ ;  /* 0x8000000a03030c10 */ /* 0x000fe2000fffe0ff */
[----:B------:R-:W-:-:S03]  /*0200*/  @P0 VIADD R4, R4, 0x1 ;  /* 0x0000000104040836 */ /* 0x000fc60000000000 */
[----:B------:R-:W-:-:S13]  /*0210*/  ISETP.GE.U32.AND P1, PT, R3, UR10, PT ;  /* 0x0000000a03007c0c */ /* 0x000fda000bf26070 */
[----:B------:R-:W-:Y:S01]  /*0220*/  @P1 VIADD R4, R4, 0x1 ;  /* 0x0000000104041836 */ /* 0x000fe20000000000 */
[----:B------:R-:W-:Y:S01]  /*0230*/  @!P2 LOP3.LUT R4, RZ, UR10, RZ, 0x33, !PT ;  /* 0x0000000aff04ac12 */ /* 0x000fe2000f8e33ff */
[----:B------:R-:W-:Y:S06]  /*0240*/  BRA `(.L_x_48) ;  /* 0x0000000000087947 */ /* 0x000fec0003800000 */
.L_x_47:
[----:B------:R-:W-:-:S07]  /*0250*/  MOV R0, 0x270 ;  /* 0x0000027000007802 */ /* 0x000fce0000000f00 */
[----:B------:R-:W-:Y:S05]  /*0260*/  CALL.REL.NOINC `($__internal_4_$__cuda_sm20_div_u64) ;  /* 0x0000001000487944 */ /* 0x000fea0003c00000 */
.L_x_48:
[----:B------:R-:W0:Y:S01]  /*0270*/  LDCU.64 UR4, c[0x0][0x398] ;  /* 0x00007300ff0477ac */ /* 0x000e220008000a00 */
[----:B------:R-:W-:Y:S01]  /*0280*/  IADD3 R11, P0, PT, RZ, -R4, RZ ;  /* 0x80000004ff0b7210 */ /* 0x000fe20007f1e0ff */
[----:B------:R-:W-:Y:S01]  /*0290*/  IMAD.MOV.U32 R7, RZ, RZ, RZ ;  /* 0x000000ffff077224 */ /* 0x000fe200078e00ff */
[----:B------:R-:W-:Y:S01]  /*02a0*/  BSSY.RECONVERGENT B0, `(.L_x_49) ;  /* 0x0000014000007945 */ /* 0x000fe20003800200 */
[----:B------:R-:W1:Y:S02]  /*02b0*/  LDCU.64 UR6, c[0x0][0x398] ;  /* 0x00007300ff0677ac */ /* 0x000e640008000a00 */
[----:B------:R-:W-:Y:S01]  /*02c0*/  IMAD.X R0, RZ, RZ, ~R5, P0 ;  /* 0x000000ffff007224 */ /* 0x000fe200000e0e05 */
[----:B0-----:R-:W0:Y:S03]  /*02d0*/  I2F.U64 R3, UR4 ;  /* 0x0000000400037d12 */ /* 0x001e260008301000 */
[----:B-1----:R-:W-:-:S02]  /*02e0*/  IMAD R0, R0, UR6, RZ ;  /* 0x0000000600007c24 */ /* 0x002fc4000f8e02ff */
[----:B------:R-:W-:-:S04]  /*02f0*/  IMAD.WIDE.U32 R8, R11, UR6, R6 ;  /* 0x000000060b087c25 */ /* 0x000fc8000f8e0006 */
[----:B------:R-:W-:-:S05]  /*0300*/  IMAD R11, R11, UR7, R0 ;  /* 0x000000070b0b7c24 */ /* 0x000fca000f8e0200 */
[----:B------:R-:W-:Y:S01]  /*0310*/  IADD3 R9, PT, PT, R9, R11, RZ ;  /* 0x0000000b09097210 */ /* 0x000fe20007ffe0ff */
[----:B0-----:R-:W0:Y:S08]  /*0320*/  MUFU.RCP R2, R3 ;  /* 0x0000000300027308 */ /* 0x001e300000001000 */
[----:B------:R-:W1:Y:S01]  /*0330*/  I2F.U64 R0, R8 ;  /* 0x0000000800007312 */ /* 0x000e620000301000 */
[----:B0-----:R-:W-:-:S04]  /*0340*/  FFMA R11, -R3, R2, 1 ;  /* 0x3f800000030b7423 */ /* 0x001fc80000000102 */
[----:B------:R-:W-:-:S03]  /*0350*/  FFMA R11, R2, R11, R2 ;  /* 0x0000000b020b7223 */ /* 0x000fc60000000002 */
[----:B-1----:R-:W0:Y:S01]  /*0360*/  FCHK P0, R0, R3 ;  /* 0x0000000300007302 */ /* 0x002e220000000000 */
[----:B------:R-:W-:-:S04]  /*0370*/  FFMA R2, R0, R11, RZ ;  /* 0x0000000b00027223 */ /* 0x000fc800000000ff */
[----:B------:R-:W-:-:S04]  /*0380*/  FFMA R10, -R3, R2, R0 ;  /* 0x00000002030a7223 */ /* 0x000fc80000000100 */
[----:B------:R-:W-:Y:S01]  /*0390*/  FFMA R2, R11, R10, R2 ;  /* 0x0000000a0b027223 */ /* 0x000fe20000000002 */
[----:B0-----:R-:W-:Y:S06]  /*03a0*/  @!P0 BRA `(.L_x_50) ;  /* 0x00000000000c8947 */ /* 0x001fec0003800000 */
[----:B------:R-:W-:-:S07]  /*03b0*/  MOV R2, 0x3d0 ;  /* 0x000003d000027802 */ /* 0x000fce0000000f00 */
[----:B------:R-:W-:Y:S05]  /*03c0*/  CALL.REL.NOINC `($__internal_5_$__cuda_sm3x_div_rn_noftz_f32_slowpath) ;  /* 0x0000001400007944 */ /* 0x000fea0003c00000 */
[----:B------:R-:W-:-:S07]  /*03d0*/  IMAD.MOV.U32 R2, RZ, RZ, R0 ;  /* 0x000000ffff027224 */ /* 0x000fce00078e0000 */
.L_x_50:
[----:B------:R-:W-:Y:S05]  /*03e0*/  BSYNC.RECONVERGENT B0 ;  /* 0x0000000000007941 */ /* 0x000fea0003800200 */
.L_x_49:
[----:B------:R-:W0:Y:S01]  /*03f0*/  LDCU.64 UR8, c[0x0][0x3a8] ;  /* 0x00007500ff0877ac */ /* 0x000e220008000a00 */
[----:B------:R-:W-:Y:S01]  /*0400*/  IMAD.MOV.U32 R3, RZ, RZ, 0x40000000 ;  /* 0x40000000ff037424 */ /* 0x000fe200078e00ff */
[----:B------:R-:W-:Y:S01]  /*0410*/  MOV R0, RZ ;  /* 0x000000ff00007202 */ /* 0x000fe20000000f00 */
[----:B------:R-:W1:Y:S02]  /*0420*/  LDCU.64 UR12, c[0x0][0x358] ;  /* 0x00006b00ff0c77ac */ /* 0x000e640008000a00 */
[----:B------:R-:W-:Y:S01]  /*0430*/  FFMA R8, R2, R3, -1 ;  /* 0xbf80000002087423 */ /* 0x000fe20000000003 */
[----:B0-----:R-:W-:-:S04]  /*0440*/  UISETP.NE.U32.AND UP0, UPT, UR8, URZ, UPT ;  /* 0x000000ff0800728c */ /* 0x001fc8000bf05070 */
[----:B------:R-:W-:-:S09]  /*0450*/  UISETP.NE.AND.EX UP0, UPT, UR9, URZ, UPT, UP0 ;  /* 0x000000ff0900728c */ /* 0x000fd2000bf05300 */
[----:B-1----:R-:W-:Y:S05]  /*0460*/  BRA.U !UP0, `(.L_x_51) ;  /* 0x0000000d08ac7547 */ /* 0x002fea000b800000 */
[C---:B------:R-:W-:Y:S01]  /*0470*/  FMUL R3, |R8|.reuse, 16777216 ;  /* 0x4b80000008037820 */ /* 0x040fe20000400200 */
[----:B------:R-:W-:Y:S01]  /*0480*/  FSETP.GEU.AND P0, PT, |R8|, 1.175494350822287508e-38, PT ;  /* 0x008000000800780b */ /* 0x000fe20003f0e200 */
[----:B------:R-:W-:Y:S01]  /*0490*/  HFMA2 R15, -RZ, RZ, 0.771484375, 0.21533203125 ;  /* 0x3a2c32e4ff0f7431 */ /* 0x000fe200000001ff */
[----:B------:R-:W-:Y:S02]  /*04a0*/  UISETP.NE.U32.AND UP0, UPT, UR8, 0x1, UPT ;  /* 0x000000010800788c */ /* 0x000fe4000bf05070 */
[----:B------:R-:W-:Y:S01]  /*04b0*/  FSEL R3, R3, |R8|, !P0 ;  /* 0x4000000803037208 */ /* 0x000fe20004000000 */
[----:B------:R-:W-:Y:S01]  /*04c0*/  UMOV UR6, URZ ;  /* 0x000000ff00067c82 */ /* 0x000fe20008000000 */
[----:B------:R-:W-:Y:S01]  /*04d0*/  UISETP.NE.AND.EX UP0, UPT, UR9, URZ, UPT, UP0 ;  /* 0x000000ff0900728c */ /* 0x000fe2000bf05300 */
[----:B------:R-:W-:Y:S02]  /*04e0*/  UMOV UR7, URZ ;  /* 0x000000ff00077c82 */ /* 0x000fe40008000000 */
[----:B------:R-:W-:-:S05]  /*04f0*/  VIADD R0, R3, 0xc0cafb0d ;  /* 0xc0cafb0d03007836 */ /* 0x000fca0000000000 */
[----:B------:R-:W-:Y:S02]  /*0500*/  LOP3.LUT R2, R0, 0xff800000, RZ, 0xc0, !PT ;  /* 0xff80000000027812 */ /* 0x000fe400078ec0ff */
[----:B------:R-:W-:Y:S02]  /*0510*/  FSEL R0, RZ, -24, P0 ;  /* 0xc1c00000ff007808 */ /* 0x000fe40000000000 */
[----:B------:R-:W-:Y:S01]  /*0520*/  FSETP.NEU.AND P0, PT, |R8|, +INF , PT ;  /* 0x7f8000000800780b */ /* 0x000fe20003f0d200 */
[----:B------:R-:W-:-:S03]  /*0530*/  IMAD.IADD R3, R3, 0x1, -R2 ;  /* 0x0000000103037824 */ /* 0x000fc600078e0a02 */
[----:B------:R-:W-:Y:S01]  /*0540*/  FSETP.EQ.OR P0, PT, R8, RZ, !P0 ;  /* 0x000000ff0800720b */ /* 0x000fe20004702400 */
[C---:B------:R-:W-:Y:S01]  /*0550*/  FADD R10, R3.reuse, 1 ;  /* 0x3f800000030a7421 */ /* 0x040fe20000000000 */
[----:B------:R-:W-:Y:S01]  /*0560*/  FADD R9, R3, -1 ;  /* 0xbf80000003097421 */ /* 0x000fe20000000000 */
[----:B------:R-:W-:-:S03]  /*0570*/  I2FP.F32.S32 R3, R2 ;  /* 0x0000000200037245 */ /* 0x000fc60000201400 */
[----:B------:R-:W-:Y:S01]  /*0580*/  FADD R11, R9, R9 ;  /* 0x00000009090b7221 */ /* 0x000fe20000000000 */
[----:B------:R-:W0:Y:S01]  /*0590*/  MUFU.RCP R10, R10 ;  /* 0x0000000a000a7308 */ /* 0x000e220000001000 */
[----:B------:R-:W-:Y:S02]  /*05a0*/  FFMA R0, R3, 1.1920928955078125e-07, R0 ;  /* 0x3400000003007823 */ /* 0x000fe40000000000 */
[----:B0-----:R-:W-:-:S04]  /*05b0*/  FMUL R11, R10, R11 ;  /* 0x0000000b0a0b7220 */ /* 0x001fc80000400000 */
[----:B------:R-:W-:Y:S01]  /*05c0*/  FADD R3, R9, -R11 ;  /* 0x8000000b09037221 */ /* 0x000fe20000000000 */
[C---:B------:R-:W-:Y:S01]  /*05d0*/  FMUL R2, R11.reuse, R11 ;  /* 0x0000000b0b027220 */ /* 0x040fe20000400000 */
[----:B------:R-:W-:Y:S02]  /*05e0*/  FFMA R13, R11, 1.4426950216293334961, R0 ;  /* 0x3fb8aa3b0b0d7823 */ /* 0x000fe40000000000 */
[----:B------:R-:W-:Y:S01]  /*05f0*/  FADD R12, R3, R3 ;  /* 0x00000003030c7221 */ /* 0x000fe20000000000 */
[----:B------:R-:W-:Y:S01]  /*0600*/  FFMA R3, R2, R15, 0.0032181653659790754318 ;  /* 0x3b52e7db02037423 */ /* 0x000fe2000000000f */
[----:B------:R-:W-:Y:S02]  /*0610*/  FADD R0, R0, -R13 ;  /* 0x8000000d00007221 */ /* 0x000fe40000000000 */
[----:B------:R-:W-:Y:S01]  /*0620*/  FFMA R9, R9, -R11, R12 ;  /* 0x8000000b09097223 */ /* 0x000fe2000000000c */
[----:B------:R-:W-:Y:S01]  /*0630*/  FFMA R3, R2, R3, 0.018033718690276145935 ;  /* 0x3c93bb7302037423 */ /* 0x000fe20000000003 */
[----:B------:R-:W-:-:S02]  /*0640*/  FFMA R0, R11, 1.4426950216293334961, R0 ;  /* 0x3fb8aa3b0b007823 */ /* 0x000fc40000000000 */
[----:B------:R-:W-:Y:S01]  /*0650*/  FMUL R9, R10, R9 ;  /* 0x000000090a097220 */ /* 0x000fe20000400000 */
[----:B------:R-:W-:-:S03]  /*0660*/  FFMA R3, R2, R3, 0.12022458761930465698 ;  /* 0x3df6384f02037423 */ /* 0x000fc60000000003 */
[----:B------:R-:W-:Y:S01]  /*0670*/  FFMA R0, R9, 1.4426950216293334961, R0 ;  /* 0x3fb8aa3b09007823 */ /* 0x000fe20000000000 */
[----:B------:R-:W-:-:S03]  /*0680*/  FMUL R2, R2, R3 ;  /* 0x0000000302027220 */ /* 0x000fc60000400000 */
[----:B------:R-:W-:Y:S01]  /*0690*/  FFMA R0, R11, 1.9251366722983220825e-08, R0 ;  /* 0x32a55e340b007823 */ /* 0x000fe20000000000 */
[----:B------:R-:W-:-:S04]  /*06a0*/  FMUL R3, R2, 3 ;  /* 0x4040000002037820 */ /* 0x000fc80000400000 */
[----:B------:R-:W-:Y:S01]  /*06b0*/  FFMA R3, R9, R3, R0 ;  /* 0x0000000309037223 */ /* 0x000fe20000000000 */
[----:B------:R-:W-:Y:S01]  /*06c0*/  FADD R9, R8, R8 ;  /* 0x0000000808097221 */ /* 0x000fe20000000000 */
[----:B------:R-:W-:Y:S02]  /*06d0*/  IMAD.MOV.U32 R0, RZ, RZ, RZ ;  /* 0x000000ffff007224 */ /* 0x000fe400078e00ff */
[----:B------:R-:W-:Y:S02]  /*06e0*/  FFMA R2, R11, R2, R3 ;  /* 0x000000020b027223 */ /* 0x000fe40000000003 */
[----:B------:R-:W-:Y:S02]  /*06f0*/  LOP3.LUT R10, R9, 0x7fffffff, RZ, 0xc0, !PT ;  /* 0x7fffffff090a7812 */ /* 0x000fe400078ec0ff */
[----:B------:R-:W-:-:S04]  /*0700*/  FADD R12, R13, R2 ;  /* 0x000000020d0c7221 */ /* 0x000fc80000000000 */
[----:B------:R-:W-:-:S04]  /*0710*/  FADD R11, -R13, R12 ;  /* 0x0000000c0d0b7221 */ /* 0x000fc80000000100 */
[----:B------:R-:W-:Y:S01]  /*0720*/  FADD R11, R2, -R11 ;  /* 0x8000000b020b7221 */ /* 0x000fe20000000000 */
[----:B------:R-:W-:Y:S06]  /*0730*/  BRA.U !UP0, `(.L_x_52) ;  /* 0x0000000508f07547 */ /* 0x000fec000b800000 */
[----:B------:R-:W-:Y:S01]  /*0740*/  MOV R0, RZ ;  /* 0x000000ff00007202 */ /* 0x000fe20000000f00 */
[----:B------:R-:W0:Y:S01]  /*0750*/  LDCU UR7, c[0x0][0x3ac] ;  /* 0x00007580ff0777ac */ /* 0x000e220008000800 */
[----:B------:R-:W1:Y:S01]  /*0760*/  LDCU.64 UR10, c[0x0][0x3a8] ;  /* 0x00007500ff0a77ac */ /* 0x000e620008000a00 */
[----:B------:R-:W2:Y:S01]  /*0770*/  LDCU.64 UR16, c[0x0][0x390] ;  /* 0x00007200ff1077ac */ /* 0x000ea20008000a00 */
[----:B------:R-:W-:Y:S01]  /*0780*/  ULOP3.LUT UR6, UR8, 0xfffffffe, URZ, 0xc0, !UPT ;  /* 0xfffffffe08067892 */ /* 0x000fe2000f8ec0ff */
[----:B------:R-:W-:Y:S01]  /*0790*/  UMOV UR4, URZ ;  /* 0x000000ff00047c82 */ /* 0x000fe20008000000 */
[----:B------:R-:W-:-:S10]  /*07a0*/  UMOV UR5, URZ ;  /* 0x000000ff00057c82 */ /* 0x000fd40008000000 */
.L_x_59:
[----:B-1----:R-:W-:Y:S01]  /*07b0*/  UMOV UR8, UR10 ;  /* 0x0000000a00087c82 */ /* 0x002fe20008000000 */
[----:B------:R-:W-:Y:S01]  /*07c0*/  MOV R19, UR5 ;  /* 0x0000000500137c02 */ /* 0x000fe20008000f00 */
[----:B------:R-:W-:Y:S01]  /*07d0*/  IMAD.U32 R18, RZ, RZ, UR4 ;  /* 0x00000004ff127e24 */ /* 0x000fe2000f8e00ff */
[----:B------:R-:W-:Y:S01]  /*07e0*/  UMOV UR9, UR11 ;  /* 0x0000000b00097c82 */ /* 0x000fe20008000000 */
[----:B------:R-:W-:Y:S02]  /*07f0*/  IMAD R3, R5, UR8, RZ ;  /* 0x0000000805037c24 */ /* 0x000fe4000f8e02ff */
[----:B------:R-:W-:-:S04]  /*0800*/  IMAD.WIDE.U32 R14, R4, UR8, R18 ;  /* 0x00000008040e7c25 */ /* 0x000fc8000f8e0012 */
[----:B------:R-:W-:Y:S01]  /*0810*/  IMAD R3, R4, UR9, R3 ;  /* 0x0000000904037c24 */ /* 0x000fe2000f8e0203 */
[----:B--2---:R-:W-:-:S03]  /*0820*/  LEA R2, P1, R14, UR16, 0x2 ;  /* 0x000000100e027c11 */ /* 0x004fc6000f8210ff */
[----:B------:R-:W-:-:S05]  /*0830*/  IMAD.IADD R3, R15, 0x1, R3 ;  /* 0x000000010f037824 */ /* 0x000fca00078e0203 */
[----:B------:R-:W-:-:S05]  /*0840*/  LEA.HI.X R3, R14, UR17, R3, 0x2, P1 ;  /* 0x000000110e037c11 */ /* 0x000fca00088f1403 */
[----:B------:R1:W5:Y:S01]  /*0850*/  LDG.E R13, desc[UR12][R2.64] ;  /* 0x0000000c020d7981 */ /* 0x000362000c1e1900 */
[----:B------:R-:W2:Y:S01]  /*0860*/  I2F.U64 R15, R18 ;  /* 0x00000012000f7312 */ /* 0x000ea20000301000 */
[----:B------:R-:W-:Y:S01]  /*0870*/  BSSY.RECONVERGENT B0, `(.L_x_53) ;  /* 0x000002e000007945 */ /* 0x000fe20003800200 */
[----:B--2---:R-:W-:Y:S01]  /*0880*/  FMUL R17, R12, R15 ;  /* 0x0000000f0c117220 */ /* 0x004fe20000400000 */
[----:B------:R-:W-:-:S05]  /*0890*/  FMUL R18, R15, 0.5 ;  /* 0x3f0000000f127820 */ /* 0x000fca0000400000 */
[----:B------:R-:W2:Y:S01]  /*08a0*/  FRND R20, R17 ;  /* 0x0000001100147307 */ /* 0x000ea20000201000 */
[-C--:B------:R-:W-:Y:S01]  /*08b0*/  FFMA R14, R12, R15.reuse, -R17 ;  /* 0x0000000f0c0e7223 */ /* 0x080fe20000000811 */
[C---:B------:R-:W-:Y:S02]  /*08c0*/  FSETP.GT.AND P2, PT, |R17|.reuse, 152, PT ;  /* 0x431800001100780b */ /* 0x040fe40003f44200 */
[----:B------:R-:W-:Y:S01]  /*08d0*/  FSETP.GEU.AND P3, PT, R17, RZ, PT ;  /* 0x000000ff1100720b */ /* 0x000fe20003f6e000 */
[----:B------:R-:W-:Y:S01]  /*08e0*/  FFMA R16, R11, R15, R14 ;  /* 0x0000000f0b107223 */ /* 0x000fe2000000000e */
[----:B------:R-:W-:Y:S02]  /*08f0*/  HFMA2 R14, -RZ, RZ, 0.64013671875, -15.109375 ;  /* 0x391fcb8eff0e7431 */ /* 0x000fe400000001ff */
[----:B------:R-:W3:Y:S01]  /*0900*/  F2I.NTZ R19, R17 ;  /* 0x0000001100137305 */ /* 0x000ee20000203100 */
[----:B--2---:R-:W-:Y:S01]  /*0910*/  FADD R21, R17, -R20 ;  /* 0x8000001411157221 */ /* 0x004fe20000000000 */
[----:B------:R-:W-:-:S06]  /*0920*/  FSETP.GT.AND P1, PT, R20, RZ, PT ;  /* 0x000000ff1400720b */ /* 0x000fcc0003f24000 */
[----:B------:R-:W2:Y:S01]  /*0930*/  FRND.TRUNC R18, R18 ;  /* 0x0000001200127307 */ /* 0x000ea2000020d000 */
[----:B------:R-:W-:Y:S01]  /*0940*/  FADD R21, R16, R21 ;  /* 0x0000001510157221 */ /* 0x000fe20000000000 */
[----:B------:R-:W-:Y:S02]  /*0950*/  SEL R20, RZ, 0x83000000, P1 ;  /* 0x83000000ff147807 */ /* 0x000fe40000800000 */
[----:B------:R-:W-:Y:S01]  /*0960*/  ISETP.NE.U32.AND P1, PT, RZ, UR4, PT ;  /* 0x00000004ff007c0c */ /* 0x000fe2000bf25070 */
[----:B------:R-:W-:Y:S01]  /*0970*/  FFMA R16, R21, R14, 0.0013391353422775864601 ;  /* 0x3aaf85ed15107423 */ /* 0x000fe2000000000e */
[----:B---3--:R-:W-:Y:S02]  /*0980*/  LEA R19, R19, -R20, 0x17 ;  /* 0x8000001413137211 */ /* 0x008fe400078eb8ff */
[----:B------:R-:W-:Y:S01]  /*0990*/  ISETP.NE.AND.EX P1, PT, RZ, UR5, PT, P1 ;  /* 0x00000005ff007c0c */ /* 0x000fe2000bf25310 */
[----:B------:R-:W-:-:S03]  /*09a0*/  FFMA R16, R21, R16, 0.0096188392490148544312 ;  /* 0x3c1d985615107423 */ /* 0x000fc60000000010 */
[----:B------:R-:W-:Y:S01]  /*09b0*/  FSETP.EQ.OR P1, PT, R8, 1, !P1 ;  /* 0x3f8000000800780b */ /* 0x000fe20004f22400 */
[----:B------:R-:W-:Y:S01]  /*09c0*/  FFMA R16, R21, R16, 0.055503588169813156128 ;  /* 0x3d6357bb15107423 */ /* 0x000fe20000000010 */
[----:B--2---:R-:W-:-:S03]  /*09d0*/  FADD R18, R18, R18 ;  /* 0x0000001212127221 */ /* 0x004fc60000000000 */
[----:B------:R-:W-:-:S04]  /*09e0*/  FFMA R16, R21, R16, 0.24022644758224487305 ;  /* 0x3e75fdec15107423 */ /* 0x000fc80000000010 */
[----:B------:R-:W-:-:S04]  /*09f0*/  FFMA R16, R21, R16, 0.69314718246459960938 ;  /* 0x3f31721815107423 */ /* 0x000fc80000000010 */
[----:B------:R-:W-:Y:S01]  /*0a00*/  FFMA R16, R21, R16, 1 ;  /* 0x3f80000015107423 */ /* 0x000fe20000000010 */
[----:B------:R-:W-:-:S04]  /*0a10*/  VIADD R21, R20, 0x7f000000 ;  /* 0x7f00000014157836 */ /* 0x000fc80000000000 */
[----:B------:R-:W-:-:S04]  /*0a20*/  FMUL R16, R16, R21 ;  /* 0x0000001510107220 */ /* 0x000fc80000400000 */
[----:B------:R-:W-:Y:S01]  /*0a30*/  FMUL R19, R16, R19 ;  /* 0x0000001310137220 */ /* 0x000fe20000400000 */
[----:B------:R-:W-:Y:S01]  /*0a40*/  IMAD.MOV.U32 R16, RZ, RZ, 0x3f800000 ;  /* 0x3f800000ff107424 */ /* 0x000fe200078e00ff */
[----:B------:R-:W-:Y:S01]  /*0a50*/  @P2 FSEL R19, RZ, +INF , !P3 ;  /* 0x7f800000ff132808 */ /* 0x000fe20005800000 */
[----:B-1----:R-:W-:Y:S06]  /*0a60*/  @P1 BRA `(.L_x_54) ;  /* 0x0000000000381947 */ /* 0x002fec0003800000 */
[----:B------:R-:W-:-:S04]  /*0a70*/  FSETP.NAN.AND P1, PT, |R15|, |R15|, PT ;  /* 0x4000000f0f00720b */ /* 0x000fc80003f28200 */
[----:B------:R-:W-:-:S13]  /*0a80*/  FSETP.NUM.AND P1, PT, |R8|, |R8|, !P1 ;  /* 0x400000080800720b */ /* 0x000fda0004f27200 */
[----:B------:R-:W-:Y:S01]  /*0a90*/  @!P1 FADD R16, R8, R15 ;  /* 0x0000000f08109221 */ /* 0x000fe20000000000 */
[----:B------:R-:W-:Y:S06]  /*0aa0*/  @!P1 BRA `(.L_x_54) ;  /* 0x0000000000289947 */ /* 0x000fec0003800000 */
[----:B------:R-:W-:-:S05]  /*0ab0*/  FADD R18, R15, -R18 ;  /* 0x800000120f127221 */ /* 0x000fca0000000000 */
[----:B------:R-:W-:-:S04]  /*0ac0*/  @P0 FSETP.NEU.AND P1, PT, |R18|, 1, PT ;  /* 0x3f8000001200080b */ /* 0x000fc80003f2d200 */
[----:B------:R-:W-:Y:S01]  /*0ad0*/  @P0 FSEL R16, R10, R9, P1 ;  /* 0x000000090a100208 */ /* 0x000fe20000800000 */
[----:B------:R-:W-:Y:S08]  /*0ae0*/  @P0 BRA `(.L_x_54) ;  /* 0x0000000000180947 */ /* 0x000ff00003800000 */
[----:B------:R-:W-:-:S04]  /*0af0*/  FSETP.NEU.AND P1, PT, |R15|, +INF , PT ;  /* 0x7f8000000f00780b */ /* 0x000fc80003f2d200 */
[----:B------:R-:W-:-:S04]  /*0b00*/  FSETP.EQ.AND P1, PT, R8, -1, !P1 ;  /* 0xbf8000000800780b */ /* 0x000fc80004f22000 */
[----:B------:R-:W-:Y:S02]  /*0b10*/  FSETP.GEU.OR P2, PT, R8, RZ, P1 ;  /* 0x000000ff0800720b */ /* 0x000fe40000f4e400 */
[----:B------:R-:W-:-:S11]  /*0b20*/  FSEL R16, R19, 1, !P1 ;  /* 0x3f80000013107808 */ /* 0x000fd60004800000 */
[----:B------:R-:W-:-:S04]  /*0b30*/  @!P2 FSETP.NEU.AND P3, PT, |R18|, 1, PT ;  /* 0x3f8000001200a80b */ /* 0x000fc80003f6d200 */
[----:B------:R-:W-:-:S09]  /*0b40*/  @!P2 FSEL R16, R19, -R19, P3 ;  /* 0x800000131310a208 */ /* 0x000fd20001800000 */
.L_x_54:
[----:B0-----:R-:W-:Y:S05]  /*0b50*/  BSYNC.RECONVERGENT B0 ;  /* 0x0000000000007941 */ /* 0x001fea0003800200 */
.L_x_53:
[----:B------:R-:W-:Y:S01]  /*0b60*/  UIADD3 UR14, UP0, UPT, UR4, 0x1, URZ ;  /* 0x00000001040e7890 */ /* 0x000fe2000ff1e0ff */
[----:B------:R0:W5:Y:S01]  /*0b70*/  LDG.E R2, desc[UR12][R2.64+0x4] ;  /* 0x0000040c02027981 */ /* 0x000162000c1e1900 */
[----:B------:R-:W-:Y:S01]  /*0b80*/  FSETP.NEU.AND P3, PT, R8, 1, PT ;  /* 0x3f8000000800780b */ /* 0x000fe20003f6d000 */
[----:B------:R-:W-:Y:S01]  /*0b90*/  BSSY.RECONVERGENT B0, `(.L_x_55) ;  /* 0x0000030000007945 */ /* 0x000fe20003800200 */
[----:B------:R-:W-:-:S09]  /*0ba0*/  UIADD3.X UR15, UPT, UPT, URZ, UR5, URZ, UP0, !UPT ;  /* 0x00000005ff0f7290 */ /* 0x000fd200087fe4ff */
[----:B------:R-:W1:Y:S02]  /*0bb0*/  I2F.U64 R15, UR14 ;  /* 0x0000000e000f7d12 */ /* 0x000e640008301000 */
[----:B-1----:R-:W-:Y:S01]  /*0bc0*/  FMUL R17, R12, R15 ;  /* 0x0000000f0c117220 */ /* 0x002fe20000400000 */
[----:B0-----:R-:W-:-:S05]  /*0bd0*/  FMUL R3, R15, 0.5 ;  /* 0x3f0000000f037820 */ /* 0x001fca0000400000 */
[----:B------:R-:W0:Y:S01]  /*0be0*/  FRND R20, R17 ;  /* 0x0000001100147307 */ /* 0x000e220000201000 */
[----:B------:R-:W-:Y:S01]  /*0bf0*/  FFMA R18, R12, R15, -R17 ;  /* 0x0000000f0c127223 */ /* 0x000fe20000000811 */
[----:B------:R-:W-:-:S03]  /*0c00*/  FSETP.GEU.AND P2, PT, R17, RZ, PT ;  /* 0x000000ff1100720b */ /* 0x000fc60003f4e000 */
[----:B------:R-:W-:-:S03]  /*0c10*/  FFMA R18, R11, R15, R18 ;  /* 0x0000000f0b127223 */ /* 0x000fc60000000012 */
[----:B------:R-:W1:Y:S01]  /*0c20*/  FRND.TRUNC R3, R3 ;  /* 0x0000000300037307 */ /* 0x000e62000020d000 */
[----:B0-----:R-:W-:Y:S01]  /*0c30*/  FADD R19, R17, -R20 ;  /* 0x8000001411137221 */ /* 0x001fe20000000000 */
[----:B------:R-:W-:-:S03]  /*0c40*/  FSETP.GT.AND P1, PT, R20, RZ, PT ;  /* 0x000000ff1400720b */ /* 0x000fc60003f24000 */
[----:B------:R-:W-:Y:S01]  /*0c50*/  FADD R19, R18, R19 ;  /* 0x0000001312137221 */ /* 0x000fe20000000000 */
[----:B------:R-:W-:Y:S02]  /*0c60*/  SEL R21, RZ, 0x83000000, P1 ;  /* 0x83000000ff157807 */ /* 0x000fe40000800000 */
[----:B------:R0:W2:Y:S01]  /*0c70*/  F2I.NTZ R18, R17 ;  /* 0x0000001100127305 */ /* 0x0000a20000203100 */
[----:B------:R-:W-:Y:S01]  /*0c80*/  FSETP.GT.AND P1, PT, |R17|, 152, PT ;  /* 0x431800001100780b */ /* 0x000fe20003f24200 */
[----:B------:R-:W-:-:S04]  /*0c90*/  FFMA R14, R19, R14, 0.0013391353422775864601 ;  /* 0x3aaf85ed130e7423 */ /* 0x000fc8000000000e */
[----:B------:R-:W-:Y:S01]  /*0ca0*/  FFMA R14, R19, R14, 0.0096188392490148544312 ;  /* 0x3c1d9856130e7423 */ /* 0x000fe2000000000e */
[----:B0----5:R-:W-:-:S03]  /*0cb0*/  FFMA R17, R13, R16, R0 ;  /* 0x000000100d117223 */ /* 0x021fc60000000000 */
[----:B------:R-:W-:Y:S01]  /*0cc0*/  FFMA R14, R19, R14, 0.055503588169813156128 ;  /* 0x3d6357bb130e7423 */ /* 0x000fe2000000000e */
[----:B------:R-:W-:Y:S01]  /*0cd0*/  MOV R13, 0x3f800000 ;  /* 0x3f800000000d7802 */ /* 0x000fe20000000f00 */
[----:B-1----:R-:W-:Y:S02]  /*0ce0*/  FADD R0, R3, R3 ;  /* 0x0000000303007221 */ /* 0x002fe40000000000 */
[----:B------:R-:W-:-:S04]  /*0cf0*/  FFMA R14, R19, R14, 0.24022644758224487305 ;  /* 0x3e75fdec130e7423 */ /* 0x000fc8000000000e */
[----:B------:R-:W-:-:S04]  /*0d00*/  FFMA R14, R19, R14, 0.69314718246459960938 ;  /* 0x3f317218130e7423 */ /* 0x000fc8000000000e */
[----:B------:R-:W-:Y:S01]  /*0d10*/  FFMA R14, R19, R14, 1 ;  /* 0x3f800000130e7423 */ /* 0x000fe2000000000e */
[----:B------:R-:W-:Y:S01]  /*0d20*/  IADD3 R19, PT, PT, R21, 0x7f000000, RZ ;  /* 0x7f00000015137810 */ /* 0x000fe20007ffe0ff */
[----:B--2---:R-:W-:-:S04]  /*0d30*/  IMAD R21, R18, 0x800000, -R21 ;  /* 0x0080000012157824 */ /* 0x004fc800078e0a15 */
[----:B------:R-:W-:-:S04]  /*0d40*/  FMUL R14, R14, R19 ;  /* 0x000000130e0e7220 */ /* 0x000fc80000400000 */
[----:B------:R-:W-:Y:S01]  /*0d50*/  FMUL R14, R14, R21 ;  /* 0x000000150e0e7220 */ /* 0x000fe20000400000 */
[----:B------:R-:W-:Y:S01]  /*0d60*/  @P1 FSEL R14, RZ, +INF , !P2 ;  /* 0x7f800000ff0e1808 */ /* 0x000fe20005000000 */
[----:B------:R-:W-:Y:S06]  /*0d70*/  @!P3 BRA `(.L_x_56) ;  /* 0x000000000044b947 */ /* 0x000fec0003800000 */
[----:B------:R-:W-:-:S04]  /*0d80*/  FSETP.NAN.AND P1, PT, |R15|, |R15|, PT ;  /* 0x4000000f0f00720b */ /* 0x000fc80003f28200 */
[----:B------:R-:W-:-:S13]  /*0d90*/  FSETP.NAN.OR P1, PT, |R8|, |R8|, P1 ;  /* 0x400000080800720b */ /* 0x000fda0000f28600 */
[----:B------:R-:W-:Y:S05]  /*0da0*/  @P1 BRA `(.L_x_57) ;  /* 0x0000000000341947 */ /* 0x000fea0003800000 */
[----:B------:R-:W-:Y:S01]  /*0db0*/  FADD R0, R15, -R0 ;  /* 0x800000000f007221 */ /* 0x000fe20000000000 */
[----:B------:R-:W-:Y:S06]  /*0dc0*/  @P0 BRA `(.L_x_58) ;  /* 0x0000000000200947 */ /* 0x000fec0003800000 */
[----:B------:R-:W-:-:S04]  /*0dd0*/  FSETP.NEU.AND P1, PT, |R15|, +INF , PT ;  /* 0x7f8000000f00780b */ /* 0x000fc80003f2d200 */
[----:B------:R-:W-:-:S04]  /*0de0*/  FSETP.EQ.AND P1, PT, R8, -1, !P1 ;  /* 0xbf8000000800780b */ /* 0x000fc80004f22000 */
[----:B------:R-:W-:Y:S02]  /*0df0*/  FSETP.GEU.OR P2, PT, R8, RZ, P1 ;  /* 0x000000ff0800720b */ /* 0x000fe40000f4e400 */
[----:B------:R-:W-:-:S11]  /*0e00*/  FSEL R13, R14, 1, !P1 ;  /* 0x3f8000000e0d7808 */ /* 0x000fd60004800000 */
[----:B------:R-:W-:Y:S05]  /*0e10*/  @P2 BRA `(.L_x_56) ;  /* 0x00000000001c2947 */ /* 0x000fea0003800000 */
[----:B------:R-:W-:-:S04]  /*0e20*/  FSETP.NEU.AND P1, PT, |R0|, 1, PT ;  /* 0x3f8000000000780b */ /* 0x000fc80003f2d200 */
[----:B------:R-:W-:Y:S01]  /*0e30*/  FSEL R13, R14, -R14, P1 ;  /* 0x8000000e0e0d7208 */ /* 0x000fe20000800000 */
[----:B------:R-:W-:Y:S08]  /*0e40*/  BRA `(.L_x_56) ;  /* 0x0000000000107947 */ /* 0x000ff00003800000 */
.L_x_58:
[----:B------:R-:W-:-:S04]  /*0e50*/  FSETP.NEU.AND P1, PT, |R0|, 1, PT ;  /* 0x3f8000000000780b */ /* 0x000fc80003f2d200 */
[----:B------:R-:W-:Y:S01]  /*0e60*/  FSEL R13, R10, R9, P1 ;  /* 0x000000090a0d7208 */ /* 0x000fe20000800000 */
[----:B------:R-:W-:Y:S08]  /*0e70*/  BRA `(.L_x_56) ;  /* 0x0000000000047947 */ /* 0x000ff00003800000 */
.L_x_57:
[----:B------:R-:W-:-:S07]  /*0e80*/  FADD R13, R8, R15 ;  /* 0x0000000f080d7221 */ /* 0x000fce0000000000 */
.L_x_56:
[----:B------:R-:W-:Y:S05]  /*0e90*/  BSYNC.RECONVERGENT B0 ;  /* 0x0000000000007941 */ /* 0x000fea0003800200 */
.L_x_55:
[----:B------:R-:W-:Y:S01]  /*0ea0*/  UIADD3 UR4, UP0, UPT, UR4, 0x2, URZ ;  /* 0x0000000204047890 */ /* 0x000fe2000ff1e0ff */
[----:B------:R-:W-:-:S03]  /*0eb0*/  FFMA R0, R2, R13, R17 ;  /* 0x0000000d02007223 */ /* 0x000fc60000000011 */
[----:B------:R-:W-:Y:S02]  /*0ec0*/  UIADD3.X UR5, UPT, UPT, URZ, UR5, URZ, UP0, !UPT ;  /* 0x00000005ff057290 */ /* 0x000fe400087fe4ff */
[----:B------:R-:W-:-:S04]  /*0ed0*/  UISETP.NE.U32.AND UP0, UPT, UR4, UR6, UPT ;  /* 0x000000060400728c */ /* 0x000fc8000bf05070 */
[----:B------:R-:W-:-:S09]  /*0ee0*/  UISETP.NE.AND.EX UP0, UPT, UR5, UR7, UPT, UP0 ;  /* 0x000000070500728c */ /* 0x000fd2000bf05300 */
[----:B------:R-:W-:Y:S05]  /*0ef0*/  BRA.U UP0, `(.L_x_59) ;  /* 0xfffffff9002c7547 */ /* 0x000fea000b83ffff */
.L_x_52:
[----:B------:R-:W-:-:S04]  /*0f00*/  ULOP3.LUT UR4, UR8, 0x1, URZ, 0xc0, !UPT ;  /* 0x0000000108047892 */ /* 0x000fc8000f8ec0ff */
[----:B------:R-:W-:-:S04]  /*0f10*/  UISETP.NE.U32.AND UP0, UPT, UR4, 0x1, UPT ;  /* 0x000000010400788c */ /* 0x000fc8000bf05070 */
[----:B------:R-:W-:-:S09]  /*0f20*/  UISETP.NE.U32.AND.EX UP0, UPT, URZ, URZ, UPT, UP0 ;  /* 0x000000ffff00728c */ /* 0x000fd2000bf05100 */
[----:B------:R-:W-:Y:S05]  /*0f30*/  BRA.U UP0, `(.L_x_51) ;  /* 0x0000000100f87547 */ /* 0x000fea000b800000 */
[----:B------:R-:W-:Y:S01]  /*0f40*/  MOV R15, UR7 ;  /* 0x00000007000f7c02 */ /* 0x000fe20008000f00 */
[----:B------:R-:W-:Y:S01]  /*0f50*/  IMAD R3, R5, UR8, RZ ;  /* 0x0000000805037c24 */ /* 0x000fe2000f8e02ff */
[----:B------:R-:W0:Y:S01]  /*0f60*/  LDCU.64 UR4, c[0x0][0x390] ;  /* 0x00007200ff0477ac */ /* 0x000e220008000a00 */
[----:B------:R-:W-:Y:S02]  /*0f70*/  IMAD.U32 R14, RZ, RZ, UR6 ;  /* 0x00000006ff0e7e24 */ /* 0x000fe4000f8e00ff */
[C---:B------:R-:W-:Y:S02]  /*0f80*/  IMAD R3, R4.reuse, UR9, R3 ;  /* 0x0000000904037c24 */ /* 0x040fe4000f8e0203 */
[----:B------:R-:W-:-:S04]  /*0f90*/  IMAD.WIDE.U32 R4, R4, UR8, R14 ;  /* 0x0000000804047c25 */ /* 0x000fc8000f8e000e */
[----:B------:R-:W-:Y:S02]  /*0fa0*/  IMAD.IADD R3, R3, 0x1, R5 ;  /* 0x0000000103037824 */ /* 0x000fe400078e0205 */
[----:B------:R-:W1:Y:S01]  /*0fb0*/  I2F.U64 R5, R14 ;  /* 0x0000000e00057312 */ /* 0x000e620000301000 */
[----:B0-----:R-:W-:-:S04]  /*0fc0*/  LEA R2, P1, R4, UR4, 0x2 ;  /* 0x0000000404027c11 */ /* 0x001fc8000f8210ff */
[----:B------:R-:W-:Y:S01]  /*0fd0*/  LEA.HI.X R3, R4, UR5, R3, 0x2, P1 ;  /* 0x0000000504037c11 */ /* 0x000fe200088f1403 */
[----:B-1----:R-:W-:Y:S01]  /*0fe0*/  FMUL R13, R12, R5 ;  /* 0x000000050c0d7220 */ /* 0x002fe20000400000 */
[----:B------:R-:W-:-:S04]  /*0ff0*/  HFMA2 R16, -RZ, RZ, 0.64013671875, -15.109375 ;  /* 0x391fcb8eff107431 */ /* 0x000fc800000001ff */
[----:B------:R0:W5:Y:S01]  /*1000*/  LDG.E R3, desc[UR12][R2.64] ;  /* 0x0000000c02037981 */ /* 0x000162000c1e1900 */
[----:B------:R-:W-:Y:S01]  /*1010*/  BSSY.RECONVERGENT B0, `(.L_x_60) ;  /* 0x000002f000007945 */ /* 0x000fe20003800200 */
[----:B------:R-:W1:Y:S01]  /*1020*/  FRND R4, R13 ;  /* 0x0000000d00047307 */ /* 0x000e620000201000 */
[-C--:B------:R-:W-:Y:S01]  /*1030*/  FFMA R12, R12, R5.reuse, -R13 ;  /* 0x000000050c0c7223 */ /* 0x080fe2000000080d */
[C---:B------:R-:W-:Y:S02]  /*1040*/  FSETP.GT.AND P2, PT, |R13|.reuse, 152, PT ;  /* 0x431800000d00780b */ /* 0x040fe40003f44200 */
[----:B------:R-:W-:Y:S01]  /*1050*/  FSETP.GEU.AND P3, PT, R13, RZ, PT ;  /* 0x000000ff0d00720b */ /* 0x000fe20003f6e000 */
[----:B------:R-:W-:-:S03]  /*1060*/  FFMA R12, R11, R5, R12 ;  /* 0x000000050b0c7223 */ /* 0x000fc6000000000c */
[----:B------:R-:W2:Y:S01]  /*1070*/  F2I.NTZ R14, R13 ;  /* 0x0000000d000e7305 */ /* 0x000ea20000203100 */
[----:B0-----:R-:W-:Y:S01]  /*1080*/  FMUL R2, R5, 0.5 ;  /* 0x3f00000005027820 */ /* 0x001fe20000400000 */
[----:B-1----:R-:W-:Y:S01]  /*1090*/  FADD R11, R13, -R4 ;  /* 0x800000040d0b7221 */ /* 0x002fe20000000000 */
[----:B------:R-:W-:-:S05]  /*10a0*/  FSETP.GT.AND P1, PT, R4, RZ, PT ;  /* 0x000000ff0400720b */ /* 0x000fca0003f24000 */
[----:B------:R-:W0:Y:S01]  /*10b0*/  FRND.TRUNC R2, R2 ;  /* 0x0000000200027307 */ /* 0x000e22000020d000 */
[----:B------:R-:W-:Y:S02]  /*10c0*/  IMAD.MOV.U32 R4, RZ, RZ, 0x3f800000 ;  /* 0x3f800000ff047424 */ /* 0x000fe400078e00ff */
[----:B------:R-:W-:Y:S01]  /*10d0*/  FADD R11, R12, R11 ;  /* 0x0000000b0c0b7221 */ /* 0x000fe20000000000 */
[----:B------:R-:W-:Y:S02]  /*10e0*/  SEL R15, RZ, 0x83000000, P1 ;  /* 0x83000000ff0f7807 */ /* 0x000fe40000800000 */
[----:B------:R-:W-:Y:S01]  /*10f0*/  ISETP.NE.U32.AND P1, PT, RZ, UR6, PT ;  /* 0x00000006ff007c0c */ /* 0x000fe2000bf25070 */
[C---:B------:R-:W-:Y:S01]  /*1100*/  FFMA R12, R11.reuse, R16, 0.0013391353422775864601 ;  /* 0x3aaf85ed0b0c7423 */ /* 0x040fe20000000010 */
[----:B--2---:R-:W-:Y:S02]  /*1110*/  LEA R14, R14, -R15, 0x17 ;  /* 0x8000000f0e0e7211 */ /* 0x004fe400078eb8ff */
[----:B------:R-:W-:Y:S01]  /*1120*/  ISETP.NE.AND.EX P1, PT, RZ, UR7, PT, P1 ;  /* 0x00000007ff007c0c */ /* 0x000fe2000bf25310 */
[----:B------:R-:W-:-:S03]  /*1130*/  FFMA R12, R11, R12, 0.0096188392490148544312 ;  /* 0x3c1d98560b0c7423 */ /* 0x000fc6000000000c */
[----:B------:R-:W-:Y:S01]  /*1140*/  FSETP.EQ.OR P1, PT, R8, 1, !P1 ;  /* 0x3f8000000800780b */ /* 0x000fe20004f22400 */
[----:B------:R-:W-:Y:S01]  /*1150*/  FFMA R12, R11, R12, 0.055503588169813156128 ;  /* 0x3d6357bb0b0c7423 */ /* 0x000fe2000000000c */
[----:B0-----:R-:W-:-:S03]  /*1160*/  FADD R2, R2, R2 ;  /* 0x0000000202027221 */ /* 0x001fc60000000000 */
[----:B------:R-:W-:-:S04]  /*1170*/  FFMA R12, R11, R12, 0.24022644758224487305 ;  /* 0x3e75fdec0b0c7423 */ /* 0x000fc8000000000c */
[----:B------:R-:W-:-:S04]  /*1180*/  FFMA R12, R11, R12, 0.69314718246459960938 ;  /* 0x3f3172180b0c7423 */ /* 0x000fc8000000000c */
[----:B------:R-:W-:Y:S01]  /*1190*/  FFMA R12, R11, R12, 1 ;  /* 0x3f8000000b0c7423 */ /* 0x000fe2000000000c */
[----:B------:R-:W-:-:S04]  /*11a0*/  VIADD R11, R15, 0x7f000000 ;  /* 0x7f0000000f0b7836 */ /* 0x000fc80000000000 */
[----:B------:R-:W-:-:S04]  /*11b0*/  FMUL R11, R12, R11 ;  /* 0x0000000b0c0b7220 */ /* 0x000fc80000400000 */
[----:B------:R-:W-:Y:S01]  /*11c0*/  FMUL R11, R11, R14 ;  /* 0x0000000e0b0b7220 */ /* 0x000fe20000400000 */
[----:B------:R-:W-:Y:S01]  /*11d0*/  @P2 FSEL R11, RZ, +INF , !P3 ;  /* 0x7f800000ff0b2808 */ /* 0x000fe20005800000 */
[----:B------:R-:W-:Y:S06]  /*11e0*/  @P1 BRA `(.L_x_61) ;  /* 0x0000000000441947 */ /* 0x000fec0003800000 */
        /* <DEDUP_REMOVED lines=13> */
.L_x_63:
[----:B------:R-:W-:-:S04]  /*12c0*/  FSETP.NEU.AND P0, PT, |R2|, 1, PT ;  /* 0x3f8000000200780b */ /* 0x000fc80003f0d200 */
[----:B------:R-:W-:Y:S01]  /*12d0*/  FSEL R4, R10, R9, P0 ;  /* 0x000000090a047208 */ /* 0x000fe20000000000 */
[----:B------:R-:W-:Y:S08]  /*12e0*/  BRA `(.L_x_61) ;  /* 0x0000000000047947 */ /* 0x000ff00003800000 */
.L_x_62:
[----:B------:R-:W-:-:S07]  /*12f0*/  FADD R4, R8, R5 ;  /* 0x0000000508047221 */ /* 0x000fce0000000000 */
.L_x_61:
[----:B------:R-:W-:Y:S05]  /*1300*/  BSYNC.RECONVERGENT B0 ;  /* 0x0000000000007941 */ /* 0x000fea0003800200 */
.L_x_60:
[----:B-----5:R-:W-:-:S07]  /*1310*/  FFMA R0, R3, R4, R0 ;  /* 0x0000000403007223 */ /* 0x020fce0000000000 */
.L_x_51:
[----:B------:R-:W0:Y:S02]  /*1320*/  LDCU.64 UR4, c[0x0][0x380] ;  /* 0x00007000ff0477ac */ /* 0x000e240008000a00 */
[----:B0-----:R-:W-:-:S04]  /*1330*/  LEA R2, P0, R6, UR4, 0x2 ;  /* 0x0000000406027c11 */ /* 0x001fc8000f8010ff */
[----:B------:R-:W-:-:S05]  /*1340*/  LEA.HI.X R3, R6, UR5, RZ, 0x2, P0 ;  /* 0x0000000506037c11 */ /* 0x000fca00080f14ff */
[----:B------:R-:W2:Y:S02]  /*1350*/  LDG.E R5, desc[UR12][R2.64] ;  /* 0x0000000c02057981 */ /* 0x000ea4000c1e1900 */
[----:B--2---:R-:W-:-:S05]  /*1360*/  FADD R5, R5, R0 ;  /* 0x0000000005057221 */ /* 0x004fca0000000000 */
[----:B------:R-:W-:Y:S01]  /*1370*/  STG.E desc[UR12][R2.64], R5 ;  /* 0x0000000502007986 */ /* 0x000fe2000c10190c */
[----:B------:R-:W-:Y:S05]  /*1380*/  EXIT ;  /* 0x000000000000794d */ /* 0x000fea0003800000 */
        .weak           $__internal_4_$__cuda_sm20_div_u64
        .type           $__internal_4_$__cuda_sm20_div_u64,@function
        .size           $__internal_4_$__cuda_sm20_div_u64,($__internal_5_$__cuda_sm3x_div_rn_noftz_f32_slowpath - $__internal_4_$__cuda_sm20_div_u64)
$__internal_4_$__cuda_sm20_div_u64:
[----:B------:R-:W0:Y:S01]  /*1390*/  LDCU.64 UR4, c[0x0][0x398] ;  /* 0x00007300ff0477ac */ /* 0x000e220008000a00 */
[----:B------:R-:W1:Y:S01]  /*13a0*/  LDC.64 R2, c[0x0][0x398] ;  /* 0x0000e600ff027b82 */ /* 0x000e620000000a00 */
[----:B0-----:R-:W0:Y:S08]  /*13b0*/  I2F.U64.RP R10, UR4 ;  /* 0x00000004000a7d12 */ /* 0x001e300008309000 */
[----:B0-----:R-:W0:Y:S02]  /*13c0*/  MUFU.RCP R10, R10 ;  /* 0x0000000a000a7308 */ /* 0x001e240000001000 */
[----:B0-----:R-:W-:-:S06]  /*13d0*/  IADD3 R4, PT, PT, R10, 0x1ffffffe, RZ ;  /* 0x1ffffffe0a047810 */ /* 0x001fcc0007ffe0ff */
        /* <DEDUP_REMOVED lines=11> */
[----:B------:R-:W-:-:S05]  /*1490*/  IMAD.HI.U32 R8, P1, R5, R11, R8 ;  /* 0x0000000b05087227 */ /* 0x000fca0007820008 */
[----:B------:R-:W-:Y:S01]  /*14a0*/  IADD3 R9, P2, PT, R15, R8, RZ ;  /* 0x000000080f097210 */ /* 0x000fe20007f5e0ff */
[----:B------:R-:W-:-:S04]  /*14b0*/  IMAD.X R8, R13, 0x1, R5, P0 ;  /* 0x000000010d087824 */ /* 0x000fc800000e0605 */
[----:B------:R-:W-:Y:S01]  /*14c0*/  IMAD.WIDE.U32 R4, R9, R2, RZ ;  /* 0x0000000209047225 */ /* 0x000fe200078e00ff */
[----:B------:R-:W-:-:S03]  /*14d0*/  IADD3.X R11, PT, PT, RZ, RZ, R8, P2, P1 ;  /* 0x000000ffff0b7210 */ /* 0x000fc600017e2408 */
[----:B------:R-:W-:Y:S01]  /*14e0*/  IMAD R5, R9, R3, R5 ;  /* 0x0000000309057224 */ /* 0x000fe200078e0205 */
[----:B------:R-:W-:-:S03]  /*14f0*/  IADD3 R13, P0, PT, RZ, -R4, RZ ;  /* 0x80000004ff0d7210 */ /* 0x000fc60007f1e0ff */
[----:B------:R-:W-:Y:S02]  /*1500*/  IMAD R5, R11, R2, R5 ;  /* 0x000000020b057224 */ /* 0x000fe400078e0205 */
[----:B------:R-:W-:-:S03]  /*1510*/  IMAD.HI.U32 R8, R9, R13, RZ ;  /* 0x0000000d09087227 */ /* 0x000fc600078e00ff */
[----:B------:R-:W-:Y:S01]  /*1520*/  IADD3.X R4, PT, PT, RZ, ~R5, RZ, P0, !PT ;  /* 0x80000005ff047210 */ /* 0x000fe200007fe4ff */
[----:B------:R-:W-:-:S04]  /*1530*/  HFMA2 R5, -RZ, RZ, 0, 0 ;  /* 0x00000000ff057431 */ /* 0x000fc800000001ff */
        /* <DEDUP_REMOVED lines=9> */
[----:B------:R-:W-:-:S04]  /*15d0*/  IMAD.HI.U32 R4, P0, R11, R6, R4 ;  /* 0x000000060b047227 */ /* 0x000fc80007800004 */
[----:B------:R-:W-:Y:S01]  /*15e0*/  IMAD.X R8, RZ, RZ, RZ, P0 ;  /* 0x000000ffff087224 */ /* 0x000fe200000e06ff */
[----:B------:R-:W-:-:S04]  /*15f0*/  IADD3 R9, P1, PT, RZ, R4, RZ ;  /* 0x00000004ff097210 */ /* 0x000fc80007f3e0ff */
[----:B------:R-:W-:Y:S01]  /*1600*/  IADD3.X R11, PT, PT, RZ, R8, RZ, P1, !PT ;  /* 0x00000008ff0b7210 */ /* 0x000fe20000ffe4ff */
[----:B------:R-:W-:-:S04]  /*1610*/  IMAD.WIDE.U32 R4, R9, R2, RZ ;  /* 0x0000000209047225 */ /* 0x000fc800078e00ff */
[C---:B------:R-:W-:Y:S01]  /*1620*/  IMAD R5, R9.reuse, R3, R5 ;  /* 0x0000000309057224 */ /* 0x040fe200078e0205 */
[----:B------:R-:W-:Y:S02]  /*1630*/  IADD3 R13, P1, PT, -R4, R6, RZ ;  /* 0x00000006040d7210 */ /* 0x000fe40007f3e1ff */
[----:B------:R-:W-:Y:S01]  /*1640*/  IADD3 R4, P2, PT, R9, 0x1, RZ ;  /* 0x0000000109047810 */ /* 0x000fe20007f5e0ff */
[-C--:B------:R-:W-:Y:S01]  /*1650*/  IMAD R5, R11, R2.reuse, R5 ;  /* 0x000000020b057224 */ /* 0x080fe200078e0205 */
[----:B------:R-:W-:-:S03]  /*1660*/  ISETP.GE.U32.AND P0, PT, R13, R2, PT ;  /* 0x000000020d00720c */ /* 0x000fc60003f06070 */
[----:B------:R-:W-:Y:S01]  /*1670*/  IMAD.X R12, RZ, RZ, ~R5, P1 ;  /* 0x000000ffff0c7224 */ /* 0x000fe200008e0e05 */
[----:B------:R-:W-:Y:S01]  /*1680*/  IADD3 R5, P1, PT, R13, -R2, RZ ;  /* 0x800000020d057210 */ /* 0x000fe20007f3e0ff */
[----:B------:R-:W-:-:S03]  /*1690*/  IMAD.X R8, RZ, RZ, R11, P2 ;  /* 0x000000ffff087224 */ /* 0x000fc600010e060b */
[CC--:B------:R-:W-:Y:S02]  /*16a0*/  ISETP.GE.U32.AND.EX P0, PT, R12.reuse, R3.reuse, PT, P0 ;  /* 0x000000030c00720c */ /* 0x0c0fe40003f06100 */
[----:B------:R-:W-:Y:S02]  /*16b0*/  IADD3.X R10, PT, PT, R12, ~R3, RZ, P1, !PT ;  /* 0x800000030c0a7210 */ /* 0x000fe40000ffe4ff */
[----:B------:R-:W-:Y:S02]  /*16c0*/  SEL R5, R5, R13, P0 ;  /* 0x0000000d05057207 */ /* 0x000fe40000000000 */
[----:B------:R-:W-:Y:S02]  /*16d0*/  SEL R9, R4, R9, P0 ;  /* 0x0000000904097207 */ /* 0x000fe40000000000 */
[----:B------:R-:W-:Y:S02]  /*16e0*/  SEL R10, R10, R12, P0 ;  /* 0x0000000c0a0a7207 */ /* 0x000fe40000000000 */
[----:B------:R-:W-:-:S02]  /*16f0*/  SEL R8, R8, R11, P0 ;  /* 0x0000000b08087207 */ /* 0x000fc40000000000 */
[----:B------:R-:W-:Y:S02]  /*1700*/  ISETP.GE.U32.AND P0, PT, R5, R2, PT ;  /* 0x000000020500720c */ /* 0x000fe40003f06070 */
[----:B------:R-:W-:Y:S02]  /*1710*/  IADD3 R4, P2, PT, R9, 0x1, RZ ;  /* 0x0000000109047810 */ /* 0x000fe40007f5e0ff */
[----:B------:R-:W-:Y:S01]  /*1720*/  ISETP.NE.U32.AND P1, PT, R2, RZ, PT ;  /* 0x000000ff0200720c */ /* 0x000fe20003f25070 */
[----:B------:R-:W-:Y:S01]  /*1730*/  IMAD.MOV.U32 R2, RZ, RZ, R0 ;  /* 0x000000ffff027224 */ /* 0x000fe200078e0000 */
[----:B------:R-:W-:Y:S02]  /*1740*/  ISETP.GE.U32.AND.EX P0, PT, R10, R3, PT, P0 ;  /* 0x000000030a00720c */ /* 0x000fe40003f06100 */
[----:B------:R-:W-:Y:S02]  /*1750*/  IADD3.X R5, PT, PT, RZ, R8, RZ, P2, !PT ;  /* 0x00000008ff057210 */ /* 0x000fe400017fe4ff */
[----:B------:R-:W-:-:S02]  /*1760*/  ISETP.NE.AND.EX P1, PT, R3, RZ, PT, P1 ;  /* 0x000000ff0300720c */ /* 0x000fc40003f25310 */
[----:B------:R-:W-:Y:S02]  /*1770*/  MOV R3, 0x0 ;  /* 0x0000000000037802 */ /* 0x000fe40000000f00 */
[----:B------:R-:W-:Y:S02]  /*1780*/  SEL R4, R4, R9, P0 ;  /* 0x0000000904047207 */ /* 0x000fe40000000000 */
[----:B------:R-:W-:Y:S02]  /*1790*/  SEL R5, R5, R8, P0 ;  /* 0x0000000805057207 */ /* 0x000fe40000000000 */
[----:B------:R-:W-:Y:S02]  /*17a0*/  SEL R4, R4, 0xffffffff, P1 ;  /* 0xffffffff04047807 */ /* 0x000fe40000800000 */
[----:B------:R-:W-:Y:S01]  /*17b0*/  SEL R5, R5, 0xffffffff, P1 ;  /* 0xffffffff05057807 */ /* 0x000fe20000800000 */
[----:B------:R-:W-:Y:S06]  /*17c0*/  RET.REL.NODEC R2 `(render_poly_bkg) ;  /* 0xffffffe8020c7950 */ /* 0x000fec0003c3ffff */
        .weak           $__internal_5_$__cuda_sm3x_div_rn_noftz_f32_slowpath
        .type           $__internal_5_$__cuda_sm3x_div_rn_noftz_f32_slowpath,@function
        .size           $__internal_5_$__cuda_sm3x_div_rn_noftz_f32_slowpath,(.L_x_124 - $__internal_5_$__cuda_sm3x_div_rn_noftz_f32_slowpath)
$__internal_5_$__cuda_sm3x_div_rn_noftz_f32_slowpath:
[----:B------:R-:W-:Y:S01]  /*17d0*/  SHF.R.U32.HI R9, RZ, 0x17, R3 ;  /* 0x00000017ff097819 */ /* 0x000fe20000011603 */
[----:B------:R-:W-:Y:S01]  /*17e0*/  BSSY.RECONVERGENT B1, `(.L_x_64) ;  /* 0x0000064000017945 */ /* 0x000fe20003800200 */
[--C-:B------:R-:W-:Y:S01]  /*17f0*/  SHF.R.U32.HI R8, RZ, 0x17, R0.reuse ;  /* 0x00000017ff087819 */ /* 0x100fe20000011600 */
[----:B------:R-:W-:Y:S01]  /*1800*/  IMAD.MOV.U32 R10, RZ, RZ, R0 ;  /* 0x000000ffff0a7224 */ /* 0x000fe200078e0000 */
[----:B------:R-:W-:Y:S02]  /*1810*/  LOP3.LUT R9, R9, 0xff, RZ, 0xc0, !PT ;  /* 0x000000ff09097812 */ /* 0x000fe400078ec0ff */
[----:B------:R-:W-:Y:S02]  /*1820*/  LOP3.LUT R14, R8, 0xff, RZ, 0xc0, !PT ;  /* 0x000000ff080e7812 */ /* 0x000fe400078ec0ff */
[----:B------:R-:W-:Y:S01]  /*1830*/  MOV R11, R3 ;  /* 0x00000003000b7202 */ /* 0x000fe20000000f00 */
[----:B------:R-:W-:Y:S01]  /*1840*/  VIADD R12, R9, 0xffffffff ;  /* 0xffffffff090c7836 */ /* 0x000fe20000000000 */
[----:B------:R-:W-:-:S04]  /*1850*/  IADD3 R13, PT, PT, R14, -0x1, RZ ;  /* 0xffffffff0e0d7810 */ /* 0x000fc80007ffe0ff */
[----:B------:R-:W-:-:S04]  /*1860*/  ISETP.GT.U32.AND P0, PT, R12, 0xfd, PT ;  /* 0x000000fd0c00780c */ /* 0x000fc80003f04070 */
[----:B------:R-:W-:-:S13]  /*1870*/  ISETP.GT.U32.OR P0, PT, R13, 0xfd, P0 ;  /* 0x000000fd0d00780c */ /* 0x000fda0000704470 */
[----:B------:R-:W-:Y:S01]  /*1880*/  @!P0 IMAD.MOV.U32 R8, RZ, RZ, RZ ;  /* 0x000000ffff088224 */ /* 0x000fe200078e00ff */
[----:B------:R-:W-:Y:S06]  /*1890*/  @!P0 BRA `(.L_x_65) ;  /* 0x00000000005c8947 */ /* 0x000fec0003800000 */
[----:B------:R-:W-:Y:S02]  /*18a0*/  FSETP.GTU.FTZ.AND P0, PT, |R0|, +INF , PT ;  /* 0x7f8000000000780b */ /* 0x000fe40003f1c200 */
        /* <DEDUP_REMOVED lines=17> */
[----:B------:R-:W-:Y:S01]  /*19c0*/  @P0 MOV R8, RZ ;  /* 0x000000ff00080202 */ /* 0x000fe20000000f00 */
[----:B------:R-:W-:Y:S02]  /*19d0*/  @!P0 IMAD.MOV.U32 R8, RZ, RZ, -0x40 ;  /* 0xffffffc0ff088424 */ /* 0x000fe400078e00ff */
[----:B------:R-:W-:Y:S01]  /*19e0*/  @!P0 FFMA R10, R0, 1.84467440737095516160e+19, RZ ;  /* 0x5f800000000a8823 */ /* 0x000fe200000000ff */
[----:B------:R-:W-:Y:S02]  /*19f0*/  @!P1 FFMA R11, R3, 1.84467440737095516160e+19, RZ ;  /* 0x5f800000030b9823 */ /* 0x000fe400000000ff */
[----:B------:R-:W-:-:S07]  /*1a00*/  @!P1 IADD3 R8, PT, PT, R8, 0x40, RZ ;  /* 0x0000004008089810 */ /* 0x000fce0007ffe0ff */
.L_x_65:
[----:B------:R-:W-:Y:S01]  /*1a10*/  LEA R0, R9, 0xc0800000, 0x17 ;  /* 0xc080000009007811 */ /* 0x000fe200078eb8ff */
[----:B------:R-:W-:Y:S01]  /*1a20*/  BSSY.RECONVERGENT B2, `(.L_x_70) ;  /* 0x0000036000027945 */ /* 0x000fe20003800200 */
[----:B------:R-:W-:-:S03]  /*1a30*/  IADD3 R3, PT, PT, R14, -0x7f, RZ ;  /* 0xffffff810e037810 */ /* 0x000fc60007ffe0ff */
[----:B------:R-:W-:Y:S01]  /*1a40*/  IMAD.IADD R11, R11, 0x1, -R0 ;  /* 0x000000010b0b7824 */ /* 0x000fe200078e0a00 */
[C---:B------:R-:W-:Y:S01]  /*1a50*/  IADD3 R9, PT, PT, R3.reuse, 0x7f, -R9 ;  /* 0x0000007f03097810 */ /* 0x040fe20007ffe809 */
[----:B------:R-:W-:Y:S02]  /*1a60*/  IMAD R0, R3, -0x800000, R10 ;  /* 0xff80000003007824 */ /* 0x000fe400078e020a */
[----:B------:R-:W0:Y:S01]  /*1a70*/  MUFU.RCP R12, R11 ;  /* 0x0000000b000c7308 */ /* 0x000e220000001000 */
[----:B------:R-:W-:Y:S01]  /*1a80*/  FADD.FTZ R13, -R11, -RZ ;  /* 0x800000ff0b0d7221 */ /* 0x000fe20000010100 */
[----:B------:R-:W-:-:S03]  /*1a90*/  IMAD.IADD R9, R9, 0x1, R8 ;  /* 0x0000000109097824 */ /* 0x000fc600078e0208 */
[----:B0-----:R-:W-:-:S04]  /*1aa0*/  FFMA R15, R12, R13, 1 ;  /* 0x3f8000000c0f7423 */ /* 0x001fc8000000000d */
[----:B------:R-:W-:-:S04]  /*1ab0*/  FFMA R17, R12, R15, R12 ;  /* 0x0000000f0c117223 */ /* 0x000fc8000000000c */
[----:B------:R-:W-:-:S04]  /*1ac0*/  FFMA R10, R0, R17, RZ ;  /* 0x00000011000a7223 */ /* 0x000fc800000000ff */
[----:B------:R-:W-:-:S04]  /*1ad0*/  FFMA R15, R13, R10, R0 ;  /* 0x0000000a0d0f7223 */ /* 0x000fc80000000000 */
[----:B------:R-:W-:-:S04]  /*1ae0*/  FFMA R10, R17, R15, R10 ;  /* 0x0000000f110a7223 */ /* 0x000fc8000000000a */
[----:B------:R-:W-:-:S04]  /*1af0*/  FFMA R13, R13, R10, R0 ;  /* 0x0000000a0d0d7223 */ /* 0x000fc80000000000 */
[----:B------:R-:W-:-:S05]  /*1b00*/  FFMA R0, R17, R13, R10 ;  /* 0x0000000d11007223 */ /* 0x000fca000000000a */
[----:B------:R-:W-:-:S04]  /*1b10*/  SHF.R.U32.HI R3, RZ, 0x17, R0 ;  /* 0x00000017ff037819 */ /* 0x000fc80000011600 */
[----:B------:R-:W-:-:S04]  /*1b20*/  LOP3.LUT R3, R3, 0xff, RZ, 0xc0, !PT ;  /* 0x000000ff03037812 */ /* 0x000fc800078ec0ff */
[----:B------:R-:W-:-:S05]  /*1b30*/  IADD3 R11, PT, PT, R3, R9, RZ ;  /* 0x00000009030b7210 */ /* 0x000fca0007ffe0ff */
        /* <DEDUP_REMOVED lines=10> */
[CCC-:B------:R-:W-:Y:S01]  /*1be0*/  FFMA.RZ R3, R17.reuse, R13.reuse, R10.reuse ;  /* 0x0000000d11037223 */ /* 0x1c0fe2000000c00a */
[-CC-:B------:R-:W-:Y:S01]  /*1bf0*/  FFMA.RM R8, R17, R13.reuse, R10.reuse ;  /* 0x0000000d11087223 */ /* 0x180fe2000000400a */
[C---:B------:R-:W-:Y:S02]  /*1c00*/  ISETP.NE.AND P2, PT, R11.reuse, RZ, PT ;  /* 0x000000ff0b00720c */ /* 0x040fe40003f45270 */
[----:B------:R-:W-:Y:S02]  /*1c10*/  ISETP.NE.AND P1, PT, R11, RZ, PT ;  /* 0x000000ff0b00720c */ /* 0x000fe40003f25270 */
[----:B------:R-:W-:Y:S01]  /*1c20*/  LOP3.LUT R9, R3, 0x7fffff, RZ, 0xc0, !PT ;  /* 0x007fffff03097812 */ /* 0x000fe200078ec0ff */
[----:B------:R-:W-:Y:S01]  /*1c30*/  FFMA.RP R3, R17, R13, R10 ;  /* 0x0000000d11037223 */ /* 0x000fe2000000800a */
[----:B------:R-:W-:Y:S01]  /*1c40*/  IADD3 R10, PT, PT, R11, 0x20, RZ ;  /* 0x000000200b0a7810 */ /* 0x000fe20007ffe0ff */
[----:B------:R-:W-:Y:S01]  /*1c50*/  IMAD.MOV R11, RZ, RZ, -R11 ;  /* 0x000000ffff0b7224 */ /* 0x000fe200078e0a0b */
[----:B------:R-:W-:-:S02]  /*1c60*/  LOP3.LUT R9, R9, 0x800000, RZ, 0xfc, !PT ;  /* 0x0080000009097812 */ /* 0x000fc400078efcff */
        /* <DEDUP_REMOVED lines=9> */
[----:B------:R-:W-:-:S04]  /*1d00*/  LOP3.LUT R3, R3, R8, RZ, 0xc0, !PT ;  /* 0x0000000803037212 */ /* 0x000fc800078ec0ff */
[----:B------:R-:W-:-:S04]  /*1d10*/  IADD3 R3, PT, PT, R10, R3, RZ ;  /* 0x000000030a037210 */ /* 0x000fc80007ffe0ff */
[----:B------:R-:W-:Y:S01]  /*1d20*/  LOP3.LUT R0, R3, R0, RZ, 0xfc, !PT ;  /* 0x0000000003007212 */ /* 0x000fe200078efcff */
[----:B------:R-:W-:Y:S06]  /*1d30*/  BRA `(.L_x_73) ;  /* 0x0000000000107947 */ /* 0x000fec0003800000 */
.L_x_72:
[----:B------:R-:W-:-:S04]  /*1d40*/  LOP3.LUT R0, R0, 0x80000000, RZ, 0xc0, !PT ;  /* 0x8000000000007812 */ /* 0x000fc800078ec0ff */
[----:B------:R-:W-:Y:S01]  /*1d50*/  LOP3.LUT R0, R0, 0x7f800000, RZ, 0xfc, !PT ;  /* 0x7f80000000007812 */ /* 0x000fe200078efcff */
[----:B------:R-:W-:Y:S06]  /*1d60*/  BRA `(.L_x_73) ;  /* 0x0000000000047947 */ /* 0x000fec0003800000 */
.L_x_71:
[----:B------:R-:W-:-:S07]  /*1d70*/  IMAD R0, R9, 0x800000, R0 ;  /* 0x0080000009007824 */ /* 0x000fce00078e0200 */
.L_x_73:
[----:B------:R-:W-:Y:S05]  /*1d80*/  BSYNC.RECONVERGENT B2 ;  /* 0x0000000000027941 */ /* 0x000fea0003800200 */
.L_x_70:
[----:B------:R-:W-:Y:S05]  /*1d90*/  BRA `(.L_x_74) ;  /* 0x0000000000207947 */ /* 0x000fea0003800000 */
.L_x_69:
[----:B------:R-:W-:-:S04]  /*1da0*/  LOP3.LUT R0, R11, 0x80000000, R10, 0x48, !PT ;  /* 0x800000000b007812 */ /* 0x000fc800078e480a */
[----:B------:R-:W-:Y:S01]  /*1db0*/  LOP3.LUT R0, R0, 0x7f800000, RZ, 0xfc, !PT ;  /* 0x7f80000000007812 */ /* 0x000fe200078efcff */
[----:B------:R-:W-:Y:S06]  /*1dc0*/  BRA `(.L_x_74) ;  /* 0x0000000000147947 */ /* 0x000fec0003800000 */
.L_x_68:
[----:B------:R-:W-:Y:S01]  /*1dd0*/  LOP3.LUT R0, R11, 0x80000000, R10, 0x48, !PT ;  /* 0x800000000b007812 */ /* 0x000fe200078e480a */
[----:B------:R-:W-:Y:S06]  /*1de0*/  BRA `(.L_x_74) ;  /* 0x00000000000c7947 */ /* 0x000fec0003800000 */
.L_x_67:
[----:B------:R-:W0:Y:S01]  /*1df0*/  MUFU.RSQ R0, -QNAN ;  /* 0xffc0000000007908 */ /* 0x000e220000001400 */
[----:B------:R-:W-:Y:S05]  /*1e00*/  BRA `(.L_x_74) ;  /* 0x0000000000047947 */ /* 0x000fea0003800000 */
.L_x_66:
[----:B------:R-:W-:-:S07]  /*1e10*/  FADD.FTZ R0, R0, R3 ;  /* 0x0000000300007221 */ /* 0x000fce0000010000 */
.L_x_74:
[----:B------:R-:W-:Y:S05]  /*1e20*/  BSYNC.RECONVERGENT B1 ;  /* 0x0000000000017941 */ /* 0x000fea0003800200 */
.L_x_64:
[----:B------:R-:W-:-:S04]  /*1e30*/  HFMA2 R3, -RZ, RZ, 0, 0 ;  /* 0x00000000ff037431 */ /* 0x000fc800000001ff */
[----:B0-----:R-:W-:Y:S05]  /*1e40*/  RET.REL.NODEC R2 `(render_poly_bkg) ;  /* 0xffffffe0026c7950 */ /* 0x001fea0003c3ffff */
.L_x_75:
        /* <DEDUP_REMOVED lines=11> */
.L_x_124:


//--------------------- .text.render_exp_bkg      --------------------------
	.section	.text.render_exp_bkg,"ax",@progbits
	.align	128
        .global         render_exp_bkg
        .type           render_exp_bkg,@function
        .size           render_exp_bkg,(.L_x_125 - render_exp_bkg)
        .other          render_exp_bkg,@"STO_CUDA_ENTRY STV_DEFAULT"
render_exp_bkg:
.text.render_exp_bkg:
        /* <DEDUP_REMOVED lines=27> */
[----:B------:R-:W-:-:S05]  /*01b0*/  IMAD.HI.U32 R4, R5, R2, RZ ;  /* 0x0000000205047227 */ /* 0x000fca00078e00ff */
[----:B------:R-:W-:-:S05]  /*01c0*/  IADD3 R5, PT, PT, -R4, RZ, RZ ;  /* 0x000000ff04057210 */ /* 0x000fca0007ffe1ff */
[----:B------:R-:W-:-:S05]  /*01d0*/  IMAD R5, R5, UR10, R2 ;  /* 0x0000000a05057c24 */ /* 0x000fca000f8e0202 */
[----:B------:R-:W-:-:S13]  /*01e0*/  ISETP.GE.U32.AND P0, PT, R5, UR10, PT ;  /* 0x0000000a05007c0c */ /* 0x000fda000bf06070 */
[----:B------:R-:W-:Y:S01]  /*01f0*/  @P0 VIADD R5, R5, -UR10 ;  /* 0x8000000a05050c36 */ /* 0x000fe20008000000 */
[----:B------:R-:W-:-:S04]  /*0200*/  @P0 IADD3 R4, PT, PT, R4, 0x1, RZ ;  /* 0x0000000104040810 */ /* 0x000fc80007ffe0ff */
[----:B------:R-:W-:Y:S01]  /*0210*/  ISETP.GE.U32.AND P1, PT, R5, UR10, PT ;  /* 0x0000000a05007c0c */ /* 0x000fe2000bf26070 */
[----:B------:R-:W-:-:S12]  /*0220*/  HFMA2 R5, -RZ, RZ, 0, 0 ;  /* 0x00000000ff057431 */ /* 0x000fd800000001ff */
[----:B------:R-:W-:Y:S01]  /*0230*/  @P1 VIADD R4, R4, 0x1 ;  /* 0x0000000104041836 */ /* 0x000fe20000000000 */
[----:B------:R-:W-:Y:S01]  /*0240*/  @!P2 LOP3.LUT R4, RZ, UR10, RZ, 0x33, !PT ;  /* 0x0000000aff04ac12 */ /* 0x000fe2000f8e33ff */
[----:B------:R-:W-:Y:S06]  /*0250*/  BRA `(.L_x_77) ;  /* 0x0000000000107947 */ /* 0x000fec0003800000 */
.L_x_76:
[----:B------:R-:W-:-:S07]  /*0260*/  MOV R0, 0x280 ;  /* 0x0000028000007802 */ /* 0x000fce0000000f00 */
[----:B0-----:R-:W-:Y:S05]  /*0270*/  CALL.REL.NOINC `($__internal_6_$__cuda_sm20_div_u64) ;  /* 0x0000000000847944 */ /* 0x001fea0003c00000 */
[----:B------:R-:W-:Y:S01]  /*0280*/  IMAD.MOV.U32 R4, RZ, RZ, R6 ;  /* 0x000000ffff047224 */ /* 0x000fe200078e0006 */
[----:B------:R-:W-:-:S07]  /*0290*/  MOV R5, R7 ;  /* 0x0000000700057202 */ /* 0x000fce0000000f00 */
.L_x_77:
[----:B------:R-:W1:Y:S01]  /*02a0*/  LDCU.128 UR8, c[0x0][0x390] ;  /* 0x00007200ff0877ac */ /* 0x000e620008000c00 */
[----:B------:R-:W-:Y:S02]  /*02b0*/  IADD3 R9, P0, PT, RZ, -R4, RZ ;  /* 0x80000004ff097210 */ /* 0x000fe40007f1e0ff */
[----:B------:R-:W-:Y:S01]  /*02c0*/  MOV R3, RZ ;  /* 0x000000ff00037202 */ /* 0x000fe20000000f00 */
[----:B------:R-:W2:Y:S02]  /*02d0*/  LDCU.128 UR12, c[0x0][0x380] ;  /* 0x00007000ff0c77ac */ /* 0x000ea40008000c00 */
[----:B------:R-:W-:-:S04]  /*02e0*/  IMAD.X R0, RZ, RZ, ~R5, P0 ;  /* 0x000000ffff007224 */ /* 0x000fc800000e0e05 */
[----:B-1----:R-:W-:Y:S01]  /*02f0*/  IMAD R0, R0, UR10, RZ ;  /* 0x0000000a00007c24 */ /* 0x002fe2000f8e02ff */
[----:B------:R-:W-:Y:S01]  /*0300*/  LEA R10, P1, R4, UR8, 0x2 ;  /* 0x00000008040a7c11 */ /* 0x000fe2000f8210ff */
[----:B------:R-:W-:-:S03]  /*0310*/  IMAD.WIDE.U32 R6, R9, UR10, R2 ;  /* 0x0000000a09067c25 */ /* 0x000fc6000f8e0002 */
[----:B------:R-:W-:Y:S01]  /*0320*/  LEA.HI.X R11, R4, UR9, R5, 0x2, P1 ;  /* 0x00000009040b7c11 */ /* 0x000fe200088f1405 */
[----:B------:R-:W-:Y:S01]  /*0330*/  IMAD R3, R9, UR11, R0 ;  /* 0x0000000b09037c24 */ /* 0x000fe2000f8e0200 */
[----:B--2---:R-:W-:-:S03]  /*0340*/  LEA R8, P0, R6, UR14, 0x2 ;  /* 0x0000000e06087c11 */ /* 0x004fc6000f8010ff */
[----:B------:R-:W-:Y:S01]  /*0350*/  IMAD.IADD R3, R7, 0x1, R3 ;  /* 0x0000000107037824 */ /* 0x000fe200078e0203 */
[----:B0-----:R-:W2:Y:S04]  /*0360*/  LDG.E R11, desc[UR4][R10.64] ;  /* 0x000000040a0b7981 */ /* 0x001ea8000c1e1900 */
[----:B------:R-:W-:-:S05]  /*0370*/  LEA.HI.X R9, R6, UR15, R3, 0x2, P0 ;  /* 0x0000000f06097c11 */ /* 0x000fca00080f1403 */
[----:B------:R-:W2:Y:S01]  /*0380*/  LDG.E R8, desc[UR4][R8.64] ;  /* 0x0000000408087981 */ /* 0x000ea2000c1e1900 */
[----:B------:R-:W-:-:S04]  /*0390*/  LEA R4, P0, R2, UR12, 0x2 ;  /* 0x0000000c02047c11 */ /* 0x000fc8000f8010ff */
[----:B------:R-:W-:-:S05]  /*03a0*/  LEA.HI.X R5, R2, UR13, RZ, 0x2, P0 ;  /* 0x0000000d02057c11 */ /* 0x000fca00080f14ff */
[----:B------:R-:W3:Y:S01]  /*03b0*/  LDG.E R7, desc[UR4][R4.64] ;  /* 0x0000000404077981 */ /* 0x000ee2000c1e1900 */
[----:B------:R-:W-:Y:S01]  /*03c0*/  MOV R3, 0x3bbb989d ;  /* 0x3bbb989d00037802 */ /* 0x000fe20000000f00 */
[----:B------:R-:W-:Y:S02]  /*03d0*/  IMAD.MOV.U32 R13, RZ, RZ, 0x437c0000 ;  /* 0x437c0000ff0d7424 */ /* 0x000fe400078e00ff */
[----:B--2---:R-:W-:-:S04]  /*03e0*/  FMUL R0, R8, R11 ;  /* 0x0000000b08007220 */ /* 0x004fc80000400000 */
[----:B------:R-:W-:-:S04]  /*03f0*/  FFMA.SAT R2, R0, R3, 0.5 ;  /* 0x3f00000000027423 */ /* 0x000fc80000002003 */
[----:B------:R-:W-:-:S04]  /*0400*/  FFMA.RM R2, R2, R13, 12582913 ;  /* 0x4b40000102027423 */ /* 0x000fc8000000400d */
[----:B------:R-:W-:-:S04]  /*0410*/  FADD R3, R2, -12583039 ;  /* 0xcb40007f02037421 */ /* 0x000fc80000000000 */
[----:B------:R-:W-:-:S04]  /*0420*/  FFMA R3, R0, 1.4426950216293334961, -R3 ;  /* 0x3fb8aa3b00037823 */ /* 0x000fc80000000803 */
[----:B------:R-:W-:-:S06]  /*0430*/  FFMA R3, R0, 1.925963033500011079e-08, R3 ;  /* 0x32a5706000037823 */ /* 0x000fcc0000000003 */
[----:B------:R-:W3:Y:S01]  /*0440*/  MUFU.EX2 R3, R3 ;  /* 0x0000000300037308 */ /* 0x000ee20000000800 */
[----:B------:R-:W-:-:S05]  /*0450*/  SHF.L.U32 R2, R2, 0x17, RZ ;  /* 0x0000001702027819 */ /* 0x000fca00000006ff */
[----:B---3--:R-:W-:-:S05]  /*0460*/  FFMA R7, R2, R3, R7 ;  /* 0x0000000302077223 */ /* 0x008fca0000000007 */
[----:B------:R-:W-:Y:S01]  /*0470*/  STG.E desc[UR4][R4.64], R7 ;  /* 0x0000000704007986 */ /* 0x000fe2000c101904 */
[----:B------:R-:W-:Y:S05]  /*0480*/  EXIT ;  /* 0x000000000000794d */ /* 0x000fea0003800000 */
        .weak           $__internal_6_$__cuda_sm20_div_u64
        .type           $__internal_6_$__cuda_sm20_div_u64,@function
        .size           $__internal_6_$__cuda_sm20_div_u64,(.L_x_125 - $__internal_6_$__cuda_sm20_div_u64)
$__internal_6_$__cuda_sm20_div_u64:
        /* <DEDUP_REMOVED lines=10> */
[----:B------:R-:W-:-:S03]  /*0530*/  IMAD.HI.U32 R8, R6, R11, RZ ;  /* 0x0000000b06087227 */ /* 0x000fc600078e00ff */
[----:B------:R-:W-:Y:S01]  /*0540*/  IADD3.X R13, PT, PT, RZ, ~R9, RZ, P0, !PT ;  /* 0x80000009ff0d7210 */ /* 0x000fe200007fe4ff */
[----:B------:R-:W-:-:S04]  /*0550*/  IMAD.MOV.U32 R9, RZ, RZ, R6 ;  /* 0x000000ffff097224 */ /* 0x000fc800078e0006 */
[----:B------:R-:W-:-:S04]  /*0560*/  IMAD.WIDE.U32 R8, P0, R6, R13, R8 ;  /* 0x0000000d06087225 */ /* 0x000fc80007800008 */
[C---:B------:R-:W-:Y:S02]  /*0570*/  IMAD R15, R7.reuse, R13, RZ ;  /* 0x0000000d070f7224 */ /* 0x040fe400078e02ff */
[----:B------:R-:W-:-:S04]  /*0580*/  IMAD.HI.U32 R8, P1, R7, R11, R8 ;  /* 0x0000000b07087227 */ /* 0x000fc80007820008 */
[----:B------:R-:W-:Y:S01]  /*0590*/  IMAD.HI.U32 R13, R7, R13, RZ ;  /* 0x0000000d070d7227 */ /* 0x000fe200078e00ff */
[----:B------:R-:W-:-:S04]  /*05a0*/  IADD3 R9, P2, PT, R15, R8, RZ ;  /* 0x000000080f097210 */ /* 0x000fc80007f5e0ff */
[----:B------:R-:W-:Y:S01]  /*05b0*/  IADD3.X R8, PT, PT, R13, R7, RZ, P0, !PT ;  /* 0x000000070d087210 */ /* 0x000fe200007fe4ff */
[----:B------:R-:W-:-:S03]  /*05c0*/  IMAD.WIDE.U32 R6, R9, R4, RZ ;  /* 0x0000000409067225 */ /* 0x000fc600078e00ff */
[----:B------:R-:W-:Y:S01]  /*05d0*/  IADD3.X R11, PT, PT, RZ, RZ, R8, P2, P1 ;  /* 0x000000ffff0b7210 */ /* 0x000fe200017e2408 */
        /* <DEDUP_REMOVED lines=23> */
[----:B------:R-:W-:-:S05]  /*0750*/  IMAD R7, R11, R4, R7 ;  /* 0x000000040b077224 */ /* 0x000fca00078e0207 */
[----:B------:R-:W-:Y:S02]  /*0760*/  IADD3.X R12, PT, PT, RZ, ~R7, RZ, P1, !PT ;  /* 0x80000007ff0c7210 */ /* 0x000fe40000ffe4ff */
[----:B------:R-:W-:Y:S02]  /*0770*/  IADD3 R7, P2, PT, R13, -R4, RZ ;  /* 0x800000040d077210 */ /* 0x000fe40007f5e0ff */
[----:B------:R-:W-:Y:S02]  /*0780*/  IADD3 R6, P1, PT, R9, 0x1, RZ ;  /* 0x0000000109067810 */ /* 0x000fe40007f3e0ff */
[C---:B------:R-:W-:Y:S01]  /*0790*/  ISETP.GE.U32.AND.EX P0, PT, R12.reuse, R5, PT, P0 ;  /* 0x000000050c00720c */ /* 0x040fe20003f06100 */
[----:B------:R-:W-:Y:S01]  /*07a0*/  IMAD.X R10, R12, 0x1, ~R5, P2 ;  /* 0x000000010c0a7824 */ /* 0x000fe200010e0e05 */
[----:B------:R-:W-:Y:S02]  /*07b0*/  IADD3.X R8, PT, PT, RZ, R11, RZ, P1, !PT ;  /* 0x0000000bff087210 */ /* 0x000fe40000ffe4ff */
[----:B------:R-:W-:-:S02]  /*07c0*/  SEL R9, R6, R9, P0 ;  /* 0x0000000906097207 */ /* 0x000fc40000000000 */
[----:B------:R-:W-:Y:S02]  /*07d0*/  SEL R7, R7, R13, P0 ;  /* 0x0000000d07077207 */ /* 0x000fe40000000000 */
[----:B------:R-:W-:Y:S02]  /*07e0*/  SEL R8, R8, R11, P0 ;  /* 0x0000000b08087207 */ /* 0x000fe40000000000 */
[----:B------:R-:W-:Y:S02]  /*07f0*/  IADD3 R6, P2, PT, R9, 0x1, RZ ;  /* 0x0000000109067810 */ /* 0x000fe40007f5e0ff */
[----:B------:R-:W-:Y:S02]  /*0800*/  SEL R10, R10, R12, P0 ;  /* 0x0000000c0a0a7207 */ /* 0x000fe40000000000 */
[----:B------:R-:W-:Y:S01]  /*0810*/  ISETP.GE.U32.AND P0, PT, R7, R4, PT ;  /* 0x000000040700720c */ /* 0x000fe20003f06070 */
[----:B------:R-:W-:Y:S01]  /*0820*/  IMAD.X R7, RZ, RZ, R8, P2 ;  /* 0x000000ffff077224 */ /* 0x000fe200010e0608 */
[----:B------:R-:W-:-:S02]  /*0830*/  ISETP.NE.U32.AND P1, PT, R4, RZ, PT ;  /* 0x000000ff0400720c */ /* 0x000fc40003f25070 */
[----:B------:R-:W-:Y:S02]  /*0840*/  ISETP.GE.U32.AND.EX P0, PT, R10, R5, PT, P0 ;  /* 0x000000050a00720c */ /* 0x000fe40003f06100 */
[----:B------:R-:W-:Y:S01]  /*0850*/  ISETP.NE.AND.EX P1, PT, R5, RZ, PT, P1 ;  /* 0x000000ff0500720c */ /* 0x000fe20003f25310 */
[----:B------:R-:W-:Y:S01]  /*0860*/  IMAD.MOV.U32 R5, RZ, RZ, 0x0 ;  /* 0x00000000ff057424 */ /* 0x000fe200078e00ff */
[----:B------:R-:W-:Y:S02]  /*0870*/  MOV R4, R0 ;  /* 0x0000000000047202 */ /* 0x000fe40000000f00 */
[----:B------:R-:W-:Y:S02]  /*0880*/  SEL R6, R6, R9, P0 ;  /* 0x0000000906067207 */ /* 0x000fe40000000000 */
[----:B------:R-:W-:Y:S02]  /*0890*/  SEL R7, R7, R8, P0 ;  /* 0x0000000807077207 */ /* 0x000fe40000000000 */
[----:B------:R-:W-:-:S02]  /*08a0*/  SEL R6, R6, 0xffffffff, P1 ;  /* 0xffffffff06067807 */ /* 0x000fc40000800000 */
[----:B------:R-:W-:Y:S01]  /*08b0*/  SEL R7, R7, 0xffffffff, P1 ;  /* 0xffffffff07077807 */ /* 0x000fe20000800000 */
[----:B------:R-:W-:Y:S06]  /*08c0*/  RET.REL.NODEC R4 `(render_exp_bkg) ;  /* 0xfffffff404cc7950 */ /* 0x000fec0003c3ffff */
.L_x_78:
        /* <DEDUP_REMOVED lines=11> */
.L_x_125:


//--------------------- .text.render_peaks        --------------------------
	.section	.text.render_peaks,"ax",@progbits
	.align	128
        .global         render_peaks
        .type           render_peaks,@function
        .size           render_peaks,(.L_x_129 - render_peaks)
        .other          render_peaks,@"STO_CUDA_ENTRY STV_DEFAULT"
render_peaks:
.text.render_peaks:
        /* <DEDUP_REMOVED lines=9> */
[----:B------:R-:W-:Y:S01]  /*0090*/  MOV R0, UR5 ;  /* 0x0000000500007c02 */ /* 0x000fe20008000f00 */
        /* <DEDUP_REMOVED lines=8> */
[----:B------:R-:W-:Y:S01]  /*0120*/  ISETP.NE.U32.AND P2, PT, RZ, UR10, PT ;  /* 0x0000000aff007c0c */ /* 0x000fe2000bf45070 */
[----:B------:R-:W-:-:S06]  /*0130*/  IMAD.MOV.U32 R9, RZ, RZ, RZ ;  /* 0x000000ffff097224 */ /* 0x000fcc00078e00ff */
[----:B-1----:R-:W1:Y:S02]  /*0140*/  MUFU.RCP R0, R0 ;  /* 0x0000000000007308 */ /* 0x002e640000001000 */
[----:B-1----:R-:W-:-:S06]  /*0150*/  IADD3 R2, PT, PT, R0, 0xffffffe, RZ ;  /* 0x0ffffffe00027810 */ /* 0x002fcc0007ffe0ff */
[----:B------:R1:W2:Y:S02]  /*0160*/  F2I.FTZ.U32.TRUNC.NTZ R3, R2 ;  /* 0x0000000200037305 */ /* 0x0002a4000021f000 */
[----:B-1----:R-:W-:Y:S02]  /*0170*/  HFMA2 R2, -RZ, RZ, 0, 0 ;  /* 0x00000000ff027431 */ /* 0x002fe400000001ff */
[----:B--2---:R-:W-:-:S04]  /*0180*/  IMAD.MOV R7, RZ, RZ, -R3 ;  /* 0x000000ffff077224 */ /* 0x004fc800078e0a03 */
        /* <DEDUP_REMOVED lines=8> */
[----:B------:R-:W-:-:S13]  /*0210*/  ISETP.GE.U32.AND P1, PT, R3, UR10, PT ;  /* 0x0000000a03007c0c */ /* 0x000fda000bf26070 */
[----:B------:R-:W-:Y:S02]  /*0220*/  @P1 IADD3 R8, PT, PT, R8, 0x1, RZ ;  /* 0x0000000108081810 */ /* 0x000fe40007ffe0ff */
[----:B------:R-:W-:Y:S01]  /*0230*/  @!P2 LOP3.LUT R8, RZ, UR10, RZ, 0x33, !PT ;  /* 0x0000000aff08ac12 */ /* 0x000fe2000f8e33ff */
[----:B------:R-:W-:Y:S06]  /*0240*/  BRA `(.L_x_80) ;  /* 0x0000000000087947 */ /* 0x000fec0003800000 */
.L_x_79:
[----:B------:R-:W-:-:S07]  /*0250*/  MOV R0, 0x270 ;  /* 0x0000027000007802 */ /* 0x000fce0000000f00 */
[----:B0-----:R-:W-:Y:S05]  /*0260*/  CALL.REL.NOINC `($__internal_7_$__cuda_sm20_div_u64) ;  /* 0x0000001400c87944 */ /* 0x001fea0003c00000 */
.L_x_80:
[----:B------:R-:W1:Y:S01]  /*0270*/  LDCU.64 UR6, c[0x0][0x3a8] ;  /* 0x00007500ff0677ac */ /* 0x000e620008000a00 */
[----:B------:R-:W2:Y:S01]  /*0280*/  LDCU.64 UR8, c[0x0][0x3c8] ;  /* 0x00007900ff0877ac */ /* 0x000ea20008000a00 */
[----:B-1----:R-:W-:-:S04]  /*0290*/  LEA R10, P0, R8, UR6, 0x4 ;  /* 0x00000006080a7c11 */ /* 0x002fc8000f8020ff */
[----:B------:R-:W-:Y:S01]  /*02a0*/  LEA.HI.X R11, R8, UR7, R9, 0x4, P0 ;  /* 0x00000007080b7c11 */ /* 0x000fe200080f2409 */
[----:B------:R-:W1:Y:S04]  /*02b0*/  LDCU.64 UR6, c[0x0][0x3b8] ;  /* 0x00007700ff0677ac */ /* 0x000e680008000a00 */
[----:B0-----:R-:W3:Y:S04]  /*02c0*/  LDG.E.64 R2, desc[UR4][R10.64] ;  /* 0x000000040a027981 */ /* 0x001ee8000c1e1b00 */
[----:B------:R-:W3:Y:S01]  /*02d0*/  LDG.E.64 R6, desc[UR4][R10.64+0x8] ;  /* 0x000008040a067981 */ /* 0x000ee2000c1e1b00 */
[----:B------:R-:W-:Y:S01]  /*02e0*/  IADD3 R15, P0, PT, RZ, -R8, RZ ;  /* 0x80000008ff0f7210 */ /* 0x000fe20007f1e0ff */
[----:B------:R-:W-:Y:S01]  /*02f0*/  BSSY.RECONVERGENT B0, `(.L_x_81) ;  /* 0x0000162000007945 */ /* 0x000fe20003800200 */
[----:B------:R-:W-:-:S02]  /*0300*/  MOV R5, RZ ;  /* 0x000000ff00057202 */ /* 0x000fc40000000f00 */
[----:B------:R-:W-:Y:S02]  /*0310*/  IADD3.X R0, PT, PT, RZ, ~R9, RZ, P0, !PT ;  /* 0x80000009ff007210 */ /* 0x000fe400007fe4ff */
[----:B------:R-:W-:Y:S01]  /*0320*/  MOV R18, RZ ;  /* 0x000000ff00127202 */ /* 0x000fe20000000f00 */
[----:B--2---:R-:W-:-:S04]  /*0330*/  IMAD.WIDE.U32 R8, R15, UR8, R4 ;  /* 0x000000080f087c25 */ /* 0x004fc8000f8e0004 */
[----:B------:R-:W-:-:S04]  /*0340*/  IMAD R0, R0, UR8, RZ ;  /* 0x0000000800007c24 */ /* 0x000fc8000f8e02ff */
[----:B------:R-:W-:-:S05]  /*0350*/  IMAD R15, R15, UR9, R0 ;  /* 0x000000090f0f7c24 */ /* 0x000fca000f8e0200 */
[----:B------:R-:W-:Y:S02]  /*0360*/  IADD3 R9, PT, PT, R9, R15, RZ ;  /* 0x0000000f09097210 */ /* 0x000fe40007ffe0ff */
[----:B---3--:R-:W-:-:S04]  /*0370*/  IADD3 R13, P1, PT, R2, R6, RZ ;  /* 0x00000006020d7210 */ /* 0x008fc80007f3e0ff */
[----:B------:R-:W-:Y:S01]  /*0380*/  ISETP.GE.U32.AND P0, PT, R2, R13, PT ;  /* 0x0000000d0200720c */ /* 0x000fe20003f06070 */
[----:B------:R-:W-:Y:S01]  /*0390*/  IMAD.X R11, R3, 0x1, R7, P1 ;  /* 0x00000001030b7824 */ /* 0x000fe200008e0607 */
[----:B-1----:R-:W-:-:S04]  /*03a0*/  LEA R20, P1, R8, UR6, 0x2 ;  /* 0x0000000608147c11 */ /* 0x002fc8000f8210ff */
[----:B------:R-:W-:Y:S02]  /*03b0*/  ISETP.GE.U32.AND.EX P0, PT, R3, R11, PT, P0 ;  /* 0x0000000b0300720c */ /* 0x000fe40003f06100 */
[----:B------:R-:W-:-:S11]  /*03c0*/  LEA.HI.X R21, R8, UR7, R9, 0x2, P1 ;  /* 0x0000000708157c11 */ /* 0x000fd600088f1409 */
[----:B------:R-:W-:Y:S05]  /*03d0*/  @P0 BRA `(.L_x_82) ;  /* 0x00000014004c0947 */ /* 0x000fea0003800000 */
[----:B------:R0:W5:Y:S01]  /*03e0*/  LDG.E R17, desc[UR4][R20.64] ;  /* 0x0000000414117981 */ /* 0x000162000c1e1900 */
[----:B------:R-:W1:Y:S01]  /*03f0*/  LDCU.128 UR8, c[0x0][0x380] ;  /* 0x00007000ff0877ac */ /* 0x000e620008000c00 */
[C---:B------:R-:W-:Y:S01]  /*0400*/  IMAD.SHL.U32 R12, R2.reuse, 0x4, RZ ;  /* 0x00000004020c7824 */ /* 0x040fe200078e00ff */
[----:B------:R-:W-:Y:S01]  /*0410*/  SHF.L.U64.HI R2, R2, 0x2, R3 ;  /* 0x0000000202027819 */ /* 0x000fe20000010203 */
[----:B------:R-:W-:Y:S01]  /*0420*/  HFMA2 R18, -RZ, RZ, 0, 0 ;  /* 0x00000000ff127431 */ /* 0x000fe200000001ff */
[----:B------:R-:W2:Y:S01]  /*0430*/  LDCU.128 UR12, c[0x0][0x390] ;  /* 0x00007200ff0c77ac */ /* 0x000ea20008000c00 */
[----:B------:R-:W-:Y:S02]  /*0440*/  MOV R8, R6 ;  /* 0x0000000600087202 */ /* 0x000fe40000000f00 */
[C---:B-1----:R-:W-:Y:S02]  /*0450*/  IADD3 R15, P0, PT, R12.reuse, UR8, RZ ;  /* 0x000000080c0f7c10 */ /* 0x042fe4000ff1e0ff */
[----:B------:R-:W-:-:S02]  /*0460*/  IADD3 R16, P3, PT, R12, UR10, RZ ;  /* 0x0000000a0c107c10 */ /* 0x000fc4000ff7e0ff */
[C---:B--2---:R-:W-:Y:S02]  /*0470*/  IADD3 R14, P1, PT, R12.reuse, UR12, RZ ;  /* 0x0000000c0c0e7c10 */ /* 0x044fe4000ff3e0ff */
[----:B------:R-:W-:Y:S02]  /*0480*/  IADD3 R12, P2, PT, R12, UR14, RZ ;  /* 0x0000000e0c0c7c10 */ /* 0x000fe4000ff5e0ff */
[C---:B------:R-:W-:Y:S02]  /*0490*/  IADD3.X R10, PT, PT, R2.reuse, UR9, RZ, P0, !PT ;  /* 0x00000009020a7c10 */ /* 0x040fe400087fe4ff */
[C---:B------:R-:W-:Y:S02]  /*04a0*/  IADD3.X R13, PT, PT, R2.reuse, UR11, RZ, P3, !PT ;  /* 0x0000000b020d7c10 */ /* 0x040fe40009ffe4ff */
[C---:B------:R-:W-:Y:S02]  /*04b0*/  IADD3.X R11, PT, PT, R2.reuse, UR13, RZ, P1, !PT ;  /* 0x0000000d020b7c10 */ /* 0x040fe40008ffe4ff */
[----:B0-----:R-:W-:-:S07]  /*04c0*/  IADD3.X R9, PT, PT, R2, UR15, RZ, P2, !PT ;  /* 0x0000000f02097c10 */ /* 0x001fce00097fe4ff */
.L_x_101:
[----:B------:R-:W-:Y:S01]  /*04d0*/  IMAD.MOV.U32 R2, RZ, RZ, R14 ;  /* 0x000000ffff027224 */ /* 0x000fe200078e000e */
[----:B------:R-:W-:-:S05]  /*04e0*/  MOV R3, R11 ;  /* 0x0000000b00037202 */ /* 0x000fca0000000f00 */
[----:B------:R0:W2:Y:S02]  /*04f0*/  LDG.E R21, desc[UR4][R2.64] ;  /* 0x0000000402157981 */ /* 0x0000a4000c1e1900 */
[----:B0-----:R-:W-:Y:S01]  /*0500*/  MOV R2, R16 ;  /* 0x0000001000027202 */ /* 0x001fe20000000f00 */
[----:B------:R-:W-:-:S05]  /*0510*/  IMAD.MOV.U32 R3, RZ, RZ, R13 ;  /* 0x000000ffff037224 */ /* 0x000fca00078e000d */
[----:B------:R-:W3:Y:S01]  /*0520*/  LDG.E R0, desc[UR4][R2.64] ;  /* 0x0000000402007981 */ /* 0x000ee2000c1e1900 */
[----:B------:R-:W-:Y:S02]  /*0530*/  MOV R22, R12 ;  /* 0x0000000c00167202 */ /* 0x000fe40000000f00 */
[----:B------:R-:W-:-:S05]  /*0540*/  MOV R23, R9 ;  /* 0x0000000900177202 */ /* 0x000fca0000000f00 */
[----:B-----5:R0:W5:Y:S01]  /*0550*/  LDG.E R6, desc[UR4][R22.64] ;  /* 0x0000000416067981 */ /* 0x020162000c1e1900 */
[----:B------:R-:W-:Y:S01]  /*0560*/  BSSY.RECONVERGENT B1, `(.L_x_83) ;  /* 0x0000010000017945 */ /* 0x000fe20003800200 */
[C---:B--2---:R-:W-:Y:S01]  /*0570*/  FMUL R19, R21.reuse, 0.5 ;  /* 0x3f00000015137820 */ /* 0x044fe20000400000 */
[----:B------:R-:W-:-:S03]  /*0580*/  FMUL R21, R21, 0.42466089129447937012 ;  /* 0x3ed96d2715157820 */ /* 0x000fc60000400000 */
[----:B------:R-:W1:Y:S01]  /*0590*/  MUFU.RCP R20, R19 ;  /* 0x0000001300147308 */ /* 0x000e620000001000 */
[----:B---3--:R-:W-:-:S07]  /*05a0*/  FADD R0, R17, -R0 ;  /* 0x8000000011007221 */ /* 0x008fce0000000000 */
[----:B------:R-:W2:Y:S01]  /*05b0*/  FCHK P0, R0, R19 ;  /* 0x0000001300007302 */ /* 0x000ea20000000000 */
[----:B-1----:R-:W-:-:S04]  /*05c0*/  FFMA R25, -R19, R20, 1 ;  /* 0x3f80000013197423 */ /* 0x002fc80000000114 */
[----:B------:R-:W-:-:S04]  /*05d0*/  FFMA R25, R20, R25, R20 ;  /* 0x0000001914197223 */ /* 0x000fc80000000014 */
[----:B------:R-:W-:-:S04]  /*05e0*/  FFMA R20, R0, R25, RZ ;  /* 0x0000001900147223 */ /* 0x000fc800000000ff */
[----:B------:R-:W-:-:S04]  /*05f0*/  FFMA R24, -R19, R20, R0 ;  /* 0x0000001413187223 */ /* 0x000fc80000000100 */
[----:B------:R-:W-:Y:S01]  /*0600*/  FFMA R2, R25, R24, R20 ;  /* 0x0000001819027223 */ /* 0x000fe20000000014 */
[----:B0-2---:R-:W-:Y:S06]  /*0610*/  @!P0 BRA `(.L_x_84) ;  /* 0x0000000000108947 */ /* 0x005fec0003800000 */
[----:B------:R-:W-:Y:S01]  /*0620*/  IMAD.MOV.U32 R3, RZ, RZ, R19 ;  /* 0x000000ffff037224 */ /* 0x000fe200078e0013 */
[----:B------:R-:W-:-:S07]  /*0630*/  MOV R22, 0x650 ;  /* 0x0000065000167802 */ /* 0x000fce0000000f00 */
[----:B-----5:R-:W-:Y:S05]  /*0640*/  CALL.REL.NOINC `($__internal_10_$__cuda_sm3x_div_rn_noftz_f32_slowpath) ;  /* 0x0000001c00107944 */ /* 0x020fea0003c00000 */
[----:B------:R-:W-:-:S07]  /*0650*/  MOV R2, R20 ;  /* 0x0000001400027202 */ /* 0x000fce0000000f00 */
.L_x_84:
[----:B------:R-:W-:Y:S05]  /*0660*/  BSYNC.RECONVERGENT B1 ;  /* 0x0000000000017941 */ /* 0x000fea0003800200 */
.L_x_83:
[----:B------:R-:W-:Y:S01]  /*0670*/  FSETP.NEU.AND P0, PT, R2, 1, PT ;  /* 0x3f8000000200780b */ /* 0x000fe20003f0d000 */
[----:B------:R-:W-:Y:S01]  /*0680*/  BSSY.RECONVERGENT B1, `(.L_x_85) ;  /* 0x0000045000017945 */ /* 0x000fe20003800200 */
[----:B------:R-:W-:Y:S02]  /*0690*/  HFMA2 R20, -RZ, RZ, 1.875, 0 ;  /* 0x3f800000ff147431 */ /* 0x000fe400000001ff */
[----:B------:R-:W-:-:S09]  /*06a0*/  FMUL R19, R19, 3.1415927410125732422 ;  /* 0x40490fdb13137820 */ /* 0x000fd20000400000 */
[----:B------:R-:W-:Y:S05]  /*06b0*/  @!P0 BRA `(.L_x_86) ;  /* 0x0000000400048947 */ /* 0x000fea0003800000 */
[----:B------:R-:W-:-:S13]  /*06c0*/  FSETP.NAN.AND P0, PT, |R2|, |R2|, PT ;  /* 0x400000020200720b */ /* 0x000fda0003f08200 */
[----:B------:R-:W-:Y:S01]  /*06d0*/  @P0 FADD R20, R2, 2 ;  /* 0x4000000002140421 */ /* 0x000fe20000000000 */
[----:B------:R-:W-:Y:S06]  /*06e0*/  @P0 BRA `(.L_x_86) ;  /* 0x0000000000f80947 */ /* 0x000fec0003800000 */
[C---:B------:R-:W-:Y:S01]  /*06f0*/  FMUL R3, |R2|.reuse, 16777216 ;  /* 0x4b80000002037820 */ /* 0x040fe20000400200 */
[C---:B------:R-:W-:Y:S02]  /*0700*/  FSETP.GEU.AND P0, PT, |R2|.reuse, 1.175494350822287508e-38, PT ;  /* 0x008000000200780b */ /* 0x040fe40003f0e200 */
[----:B------:R-:W-:Y:S02]  /*0710*/  MOV R27, 0x3a2c32e4 ;  /* 0x3a2c32e4001b7802 */ /* 0x000fe40000000f00 */
[----:B------:R-:W-:Y:S02]  /*0720*/  FSEL R3, R3, |R2|, !P0 ;  /* 0x4000000203037208 */ /* 0x000fe40004000000 */
[----:B------:R-:W-:Y:S02]  /*0730*/  FSEL R24, RZ, -24, P0 ;  /* 0xc1c00000ff187808 */ /* 0x000fe40000000000 */
[----:B------:R-:W-:Y:S01]  /*0740*/  FSETP.NEU.AND P0, PT, |R2|, +INF , PT ;  /* 0x7f8000000200780b */ /* 0x000fe20003f0d200 */
[----:B------:R-:W-:-:S03]  /*0750*/  VIADD R20, R3, 0xc0cafb0d ;  /* 0xc0cafb0d03147836 */ /* 0x000fc60000000000 */
[----:B------:R-:W-:Y:S02]  /*0760*/  FSETP.NEU.AND P0, PT, R2, RZ, P0 ;  /* 0x000000ff0200720b */ /* 0x000fe4000070d000 */
[----:B------:R-:W-:-:S04]  /*0770*/  LOP3.LUT R22, R20, 0xff800000, RZ, 0xc0, !PT ;  /* 0xff80000014167812 */ /* 0x000fc800078ec0ff */
[-C--:B------:R-:W-:Y:S02]  /*0780*/  IADD3 R23, PT, PT, R3, -R22.reuse, RZ ;  /* 0x8000001603177210 */ /* 0x080fe40007ffe0ff */
[----:B------:R-:W-:-:S03]  /*0790*/  I2FP.F32.S32 R25, R22 ;  /* 0x0000001600197245 */ /* 0x000fc60000201400 */
[C---:B------:R-:W-:Y:S01]  /*07a0*/  FADD R3, R23.reuse, 1 ;  /* 0x3f80000017037421 */ /* 0x040fe20000000000 */
[----:B------:R-:W-:Y:S01]  /*07b0*/  FADD R23, R23, -1 ;  /* 0xbf80000017177421 */ /* 0x000fe20000000000 */
[----:B------:R-:W-:Y:S01]  /*07c0*/  FFMA R25, R25, 1.1920928955078125e-07, R24 ;  /* 0x3400000019197823 */ /* 0x000fe20000000018 */
[----:B------:R-:W-:Y:S02]  /*07d0*/  @!P0 FADD R2, R2, R2 ;  /* 0x0000000202028221 */ /* 0x000fe40000000000 */
[----:B------:R-:W-:Y:S01]  /*07e0*/  FADD R20, R23, R23 ;  /* 0x0000001717147221 */ /* 0x000fe20000000000 */
[----:B------:R-:W0:Y:S03]  /*07f0*/  MUFU.RCP R3, R3 ;  /* 0x0000000300037308 */ /* 0x000e260000001000 */
[----:B0-----:R-:W-:-:S04]  /*0800*/  FMUL R20, R3, R20 ;  /* 0x0000001403147220 */ /* 0x001fc80000400000 */
[----:B------:R-:W-:Y:S01]  /*0810*/  FADD R22, R23, -R20 ;  /* 0x8000001417167221 */ /* 0x000fe20000000000 */
[----:B------:R-:W-:-:S03]  /*0820*/  FMUL R24, R20, R20 ;  /* 0x0000001414187220 */ /* 0x000fc60000400000 */
[----:B------:R-:W-:-:S04]  /*0830*/  FADD R22, R22, R22 ;  /* 0x0000001616167221 */ /* 0x000fc80000000000 */
[----:B------:R-:W-:Y:S01]  /*0840*/  FFMA R26, R23, -R20, R22 ;  /* 0x80000014171a7223 */ /* 0x000fe20000000016 */
[----:B------:R-:W-:Y:S01]  /*0850*/  FFMA R22, R20, 1.4426950216293334961, R25 ;  /* 0x3fb8aa3b14167823 */ /* 0x000fe20000000019 */
[C---:B------:R-:W-:Y:S02]  /*0860*/  FFMA R23, R24.reuse, R27, 0.0032181653659790754318 ;  /* 0x3b52e7db18177423 */ /* 0x040fe4000000001b */
[----:B------:R-:W-:Y:S01]  /*0870*/  FMUL R3, R3, R26 ;  /* 0x0000001a03037220 */ /* 0x000fe20000400000 */
[----:B------:R-:W-:Y:S01]  /*0880*/  FADD R25, R25, -R22 ;  /* 0x8000001619197221 */ /* 0x000fe20000000000 */
[----:B------:R-:W-:-:S03]  /*0890*/  FFMA R23, R24, R23, 0.018033718690276145935 ;  /* 0x3c93bb7318177423 */ /* 0x000fc60000000017 */
[----:B------:R-:W-:Y:S01]  /*08a0*/  FFMA R26, R20, 1.4426950216293334961, R25 ;  /* 0x3fb8aa3b141a7823 */ /* 0x000fe20000000019 */
[----:B------:R-:W-:-:S03]  /*08b0*/  FFMA R23, R24, R23, 0.12022458761930465698 ;  /* 0x3df6384f18177423 */ /* 0x000fc60000000017 */
[----:B------:R-:W-:Y:S01]  /*08c0*/  FFMA R25, R3, 1.4426950216293334961, R26 ;  /* 0x3fb8aa3b03197823 */ /* 0x000fe2000000001a */
[----:B------:R-:W-:-:S03]  /*08d0*/  FMUL R23, R24, R23 ;  /* 0x0000001718177220 */ /* 0x000fc60000400000 */
[----:B------:R-:W-:Y:S01]  /*08e0*/  FFMA R26, R20, 1.9251366722983220825e-08, R25 ;  /* 0x32a55e34141a7823 */ /* 0x000fe20000000019 */
[----:B------:R-:W-:-:S04]  /*08f0*/  FMUL R24, R23, 3 ;  /* 0x4040000017187820 */ /* 0x000fc80000400000 */
[----:B------:R-:W-:-:S04]  /*0900*/  FFMA R24, R3, R24, R26 ;  /* 0x0000001803187223 */ /* 0x000fc8000000001a */
[----:B------:R-:W-:-:S04]  /*0910*/  FFMA R23, R20, R23, R24 ;  /* 0x0000001714177223 */ /* 0x000fc80000000018 */
[----:B------:R-:W-:-:S04]  /*0920*/  FADD R25, R22, R23 ;  /* 0x0000001716197221 */ /* 0x000fc80000000000 */
[----:B------:R-:W-:Y:S01]  /*0930*/  FMUL R20, R25, 2 ;  /* 0x4000000019147820 */ /* 0x000fe20000400000 */
[----:B------:R-:W-:-:S03]  /*0940*/  FADD R22, -R22, R25 ;  /* 0x0000001916167221 */ /* 0x000fc60000000100 */
[----:B------:R-:W0:Y:S01]  /*0950*/  FRND R3, R20 ;  /* 0x0000001400037307 */ /* 0x000e220000201000 */
[----:B------:R-:W-:Y:S01]  /*0960*/  FADD R22, R23, -R22 ;  /* 0x8000001617167221 */ /* 0x000fe20000000000 */
[----:B------:R-:W-:Y:S01]  /*0970*/  FFMA R25, R25, 2, -R20 ;  /* 0x4000000019197823 */ /* 0x000fe20000000814 */
[----:B------:R-:W-:Y:S01]  /*0980*/  IMAD.MOV.U32 R23, RZ, RZ, 0x391fcb8e ;  /* 0x391fcb8eff177424 */ /* 0x000fe200078e00ff */
[----:B------:R-:W-:Y:S02]  /*0990*/  FSETP.GT.AND P2, PT, |R20|, 152, PT ;  /* 0x431800001400780b */ /* 0x000fe40003f44200 */
[----:B------:R-:W-:Y:S01]  /*09a0*/  FFMA R25, R22, 2, R25 ;  /* 0x4000000016197823 */ /* 0x000fe20000000019 */
[----:B0-----:R-:W-:Y:S01]  /*09b0*/  FADD R22, R20, -R3 ;  /* 0x8000000314167221 */ /* 0x001fe20000000000 */
[----:B------:R-:W-:-:S03]  /*09c0*/  FSETP.GT.AND P1, PT, R3, RZ, PT ;  /* 0x000000ff0300720b */ /* 0x000fc60003f24000 */
[----:B------:R-:W-:Y:S01]  /*09d0*/  FADD R22, R22, R25 ;  /* 0x0000001916167221 */ /* 0x000fe20000000000 */
[----:B------:R-:W-:Y:S02]  /*09e0*/  SEL R24, RZ, 0x83000000, P1 ;  /* 0x83000000ff187807 */ /* 0x000fe40000800000 */
[----:B------:R-:W-:Y:S01]  /*09f0*/  FSETP.GEU.AND P1, PT, R20, RZ, PT ;  /* 0x000000ff1400720b */ /* 0x000fe20003f2e000 */
[----:B------:R-:W-:Y:S01]  /*0a00*/  FFMA R23, R22, R23, 0.0013391353422775864601 ;  /* 0x3aaf85ed16177423 */ /* 0x000fe20000000017 */
[----:B------:R-:W-:-:S03]  /*0a10*/  IADD3 R3, PT, PT, R24, 0x7f000000, RZ ;  /* 0x7f00000018037810 */ /* 0x000fc60007ffe0ff */
[C---:B------:R-:W-:Y:S02]  /*0a20*/  FFMA R25, R22.reuse, R23, 0.0096188392490148544312 ;  /* 0x3c1d985616197423 */ /* 0x040fe40000000017 */
[----:B------:R0:W1:Y:S02]  /*0a30*/  F2I.NTZ R23, R20 ;  /* 0x0000001400177305 */ /* 0x0000640000203100 */
[----:B------:R-:W-:-:S04]  /*0a40*/  FFMA R25, R22, R25, 0.055503588169813156128 ;  /* 0x3d6357bb16197423 */ /* 0x000fc80000000019 */
[----:B------:R-:W-:Y:S01]  /*0a50*/  FFMA R25, R22, R25, 0.24022644758224487305 ;  /* 0x3e75fdec16197423 */ /* 0x000fe20000000019 */
[----:B0-----:R-:W-:-:S03]  /*0a60*/  FSEL R20, RZ, +INF , !P1 ;  /* 0x7f800000ff147808 */ /* 0x001fc60004800000 */
[----:B------:R-:W-:-:S04]  /*0a70*/  FFMA R25, R22, R25, 0.69314718246459960938 ;  /* 0x3f31721816197423 */ /* 0x000fc80000000019 */
[----:B------:R-:W-:Y:S01]  /*0a80*/  FFMA R22, R22, R25, 1 ;  /* 0x3f80000016167423 */ /* 0x000fe20000000019 */
[----:B-1----:R-:W-:-:S03]  /*0a90*/  LEA R23, R23, -R24, 0x17 ;  /* 0x8000001817177211 */ /* 0x002fc600078eb8ff */
[----:B------:R-:W-:-:S04]  /*0aa0*/  FMUL R22, R3, R22 ;  /* 0x0000001603167220 */ /* 0x000fc80000400000 */
[----:B------:R-:W-:Y:S01]  /*0ab0*/  @!P2 FMUL R20, R23, R22 ;  /* 0x000000161714a220 */ /* 0x000fe20000400000 */
[----:B------:R-:W-:-:S07]  /*0ac0*/  @!P0 LOP3.LUT R20, R2, 0x7fffffff, RZ, 0xc0, !PT ;  /* 0x7fffffff02148812 */ /* 0x000fce00078ec0ff */
.L_x_86:
[----:B------:R-:W-:Y:S05]  /*0ad0*/  BSYNC.RECONVERGENT B1 ;  /* 0x0000000000017941 */ /* 0x000fea0003800200 */
.L_x_85:
[----:B------:R-:W-:Y:S01]  /*0ae0*/  FFMA R20, R19, R20, 1 ;  /* 0x3f80000013147423 */ /* 0x000fe20000000014 */
[----:B------:R-:W-:Y:S03]  /*0af0*/  BSSY.RECONVERGENT B1, `(.L_x_87) ;  /* 0x000000d000017945 */ /* 0x000fe60003800200 */
[----:B------:R-:W-:-:S05]  /*0b00*/  VIADD R2, R20, 0x1800000 ;  /* 0x0180000014027836 */ /* 0x000fca0000000000 */
[----:B------:R-:W-:-:S04]  /*0b10*/  LOP3.LUT R2, R2, 0x7f800000, RZ, 0xc0, !PT ;  /* 0x7f80000002027812 */ /* 0x000fc800078ec0ff */
[----:B------:R-:W-:-:S13]  /*0b20*/  ISETP.GT.U32.AND P0, PT, R2, 0x1ffffff, PT ;  /* 0x01ffffff0200780c */ /* 0x000fda0003f04070 */
[----:B------:R-:W-:Y:S05]  /*0b30*/  @P0 BRA `(.L_x_88) ;  /* 0x0000000000100947 */ /* 0x000fea0003800000 */
[----:B------:R-:W-:-:S07]  /*0b40*/  MOV R19, 0xb60 ;  /* 0x00000b6000137802 */ /* 0x000fce0000000f00 */
[----:B-----5:R-:W-:Y:S05]  /*0b50*/  CALL.REL.NOINC `($__internal_8_$__cuda_sm20_rcp_rn_f32_slowpath) ;  /* 0x00000010009c7944 */ /* 0x020fea0003c00000 */
[----:B------:R-:W-:Y:S01]  /*0b60*/  MOV R19, R20 ;  /* 0x0000001400137202 */ /* 0x000fe20000000f00 */
[----:B------:R-:W-:Y:S06]  /*0b70*/  BRA `(.L_x_89) ;  /* 0x0000000000107947 */ /* 0x000fec0003800000 */
.L_x_88:
[----:B------:R-:W0:Y:S02]  /*0b80*/  MUFU.RCP R19, R20 ;  /* 0x0000001400137308 */ /* 0x000e240000001000 */
[----:B0-----:R-:W-:-:S04]  /*0b90*/  FFMA R2, R20, R19, -1 ;  /* 0xbf80000014027423 */ /* 0x001fc80000000013 */
[----:B------:R-:W-:-:S04]  /*0ba0*/  FADD.FTZ R2, -R2, -RZ ;  /* 0x800000ff02027221 */ /* 0x000fc80000010100 */
[----:B------:R-:W-:-:S07]  /*0bb0*/  FFMA R19, R19, R2, R19 ;  /* 0x0000000213137223 */ /* 0x000fce0000000013 */
.L_x_89:
[----:B------:R-:W-:Y:S05]  /*0bc0*/  BSYNC.RECONVERGENT B1 ;  /* 0x0000000000017941 */ /* 0x000fea0003800200 */
.L_x_87:
[----:B------:R-:W0:Y:S01]  /*0bd0*/  MUFU.RCP R2, R21 ;  /* 0x0000001500027308 */ /* 0x000e220000001000 */
[----:B------:R-:W-:Y:S01]  /*0be0*/  BSSY.RECONVERGENT B1, `(.L_x_90) ;  /* 0x000000d000017945 */ /* 0x000fe20003800200 */
[----:B-----5:R-:W-:-:S06]  /*0bf0*/  FMUL R19, R6, R19 ;  /* 0x0000001306137220 */ /* 0x020fcc0000400000 */
[----:B------:R-:W1:Y:S01]  /*0c00*/  FCHK P0, R0, R21 ;  /* 0x0000001500007302 */ /* 0x000e620000000000 */
[----:B0-----:R-:W-:-:S04]  /*0c10*/  FFMA R3, -R21, R2, 1 ;  /* 0x3f80000015037423 */ /* 0x001fc80000000102 */
[----:B------:R-:W-:-:S04]  /*0c20*/  FFMA R3, R2, R3, R2 ;  /* 0x0000000302037223 */ /* 0x000fc80000000002 */
[----:B------:R-:W-:-:S04]  /*0c30*/  FFMA R2, R0, R3, RZ ;  /* 0x0000000300027223 */ /* 0x000fc800000000ff */
[----:B------:R-:W-:-:S04]  /*0c40*/  FFMA R20, -R21, R2, R0 ;  /* 0x0000000215147223 */ /* 0x000fc80000000100 */
[----:B------:R-:W-:Y:S01]  /*0c50*/  FFMA R2, R3, R20, R2 ;  /* 0x0000001403027223 */ /* 0x000fe20000000002 */
[----:B-1----:R-:W-:Y:S06]  /*0c60*/  @!P0 BRA `(.L_x_91) ;  /* 0x0000000000108947 */ /* 0x002fec0003800000 */
[----:B------:R-:W-:Y:S02]  /*0c70*/  MOV R3, R21 ;  /* 0x0000001500037202 */ /* 0x000fe40000000f00 */
[----:B------:R-:W-:-:S07]  /*0c80*/  MOV R22, 0xca0 ;  /* 0x00000ca000167802 */ /* 0x000fce0000000f00 */
[----:B------:R-:W-:Y:S05]  /*0c90*/  CALL.REL.NOINC `($__internal_10_$__cuda_sm3x_div_rn_noftz_f32_slowpath) ;  /* 0x00000014007c7944 */ /* 0x000fea0003c00000 */
[----:B------:R-:W-:-:S07]  /*0ca0*/  IMAD.MOV.U32 R2, RZ, RZ, R20 ;  /* 0x000000ffff027224 */ /* 0x000fce00078e0014 */
.L_x_91:
[----:B------:R-:W-:Y:S05]  /*0cb0*/  BSYNC.RECONVERGENT B1 ;  /* 0x0000000000017941 */ /* 0x000fea0003800200 */
.L_x_90:
[----:B------:R-:W-:Y:S01]  /*0cc0*/  FSETP.NEU.AND P0, PT, R2, 1, PT ;  /* 0x3f8000000200780b */ /* 0x000fe20003f0d000 */
[----:B------:R-:W-:Y:S01]  /*0cd0*/  BSSY.RECONVERGENT B1, `(.L_x_92) ;  /* 0x0000046000017945 */ /* 0x000fe20003800200 */
[----:B------:R-:W-:Y:S01]  /*0ce0*/  HFMA2 R0, -RZ, RZ, 1.875, 0 ;  /* 0x3f800000ff007431 */ /* 0x000fe200000001ff */
[----:B------:R-:W-:Y:S02]  /*0cf0*/  FSETP.NEU.AND P1, PT, R21, 1, PT ;  /* 0x3f8000001500780b */ /* 0x000fe40003f2d000 */
[----:B------:R-:W-:-:S08]  /*0d00*/  MOV R3, 0x3f800000 ;  /* 0x3f80000000037802 */ /* 0x000fd00000000f00 */
[----:B------:R-:W-:Y:S05]  /*0d10*/  @!P0 BRA `(.L_x_93) ;  /* 0x0000000400048947 */ /* 0x000fea0003800000 */
[----:B------:R-:W-:-:S13]  /*0d20*/  FSETP.NAN.AND P0, PT, |R2|, |R2|, PT ;  /* 0x400000020200720b */ /* 0x000fda0003f08200 */
[----:B------:R-:W-:Y:S01]  /*0d30*/  @P0 FADD R3, R2, 2 ;  /* 0x4000000002030421 */ /* 0x000fe20000000000 */
[----:B------:R-:W-:Y:S06]  /*0d40*/  @P0 BRA `(.L_x_93) ;  /* 0x0000000000f80947 */ /* 0x000fec0003800000 */
[C---:B------:R-:W-:Y:S01]  /*0d50*/  FMUL R3, |R2|.reuse, 16777216 ;  /* 0x4b80000002037820 */ /* 0x040fe20000400200 */
[----:B------:R-:W-:Y:S01]  /*0d60*/  FSETP.GEU.AND P0, PT, |R2|, 1.175494350822287508e-38, PT ;  /* 0x008000000200780b */ /* 0x000fe20003f0e200 */
[----:B------:R-:W-:-:S03]  /*0d70*/  HFMA2 R27, -RZ, RZ, 0.771484375, 0.21533203125 ;  /* 0x3a2c32e4ff1b7431 */ /* 0x000fc600000001ff */
        /* <DEDUP_REMOVED lines=46> */
[----:B------:R-:W-:-:S04]  /*1060*/  FFMA R23, R22, R23, 0.0013391353422775864601 ;  /* 0x3aaf85ed16177423 */ /* 0x000fc80000000017 */
[C---:B------:R-:W-:Y:S02]  /*1070*/  FFMA R25, R22.reuse, R23, 0.0096188392490148544312 ;  /* 0x3c1d985616197423 */ /* 0x040fe40000000017 */
[----:B------:R-:W0:Y:S02]  /*1080*/  F2I.NTZ R23, R20 ;  /* 0x0000001400177305 */ /* 0x000e240000203100 */
[----:B------:R-:W-:-:S04]  /*1090*/  FFMA R25, R22, R25, 0.055503588169813156128 ;  /* 0x3d6357bb16197423 */ /* 0x000fc80000000019 */
[----:B------:R-:W-:-:S04]  /*10a0*/  FFMA R25, R22, R25, 0.24022644758224487305 ;  /* 0x3e75fdec16197423 */ /* 0x000fc80000000019 */
[----:B------:R-:W-:Y:S01]  /*10b0*/  FFMA R3, R22, R25, 0.69314718246459960938 ;  /* 0x3f31721816037423 */ /* 0x000fe20000000019 */
[----:B------:R-:W-:-:S03]  /*10c0*/  IADD3 R25, PT, PT, R24, 0x7f000000, RZ ;  /* 0x7f00000018197810 */ /* 0x000fc60007ffe0ff */
[----:B------:R-:W-:Y:S01]  /*10d0*/  FFMA R22, R22, R3, 1 ;  /* 0x3f80000016167423 */ /* 0x000fe20000000003 */
[----:B0-----:R-:W-:Y:S02]  /*10e0*/  LEA R23, R23, -R24, 0x17 ;  /* 0x8000001817177211 */ /* 0x001fe400078eb8ff */
[----:B------:R-:W-:Y:S01]  /*10f0*/  FSEL R3, RZ, +INF , !P2 ;  /* 0x7f800000ff037808 */ /* 0x000fe20005000000 */
[----:B------:R-:W-:-:S04]  /*1100*/  FMUL R22, R25, R22 ;  /* 0x0000001619167220 */ /* 0x000fc80000400000 */
[----:B------:R-:W-:Y:S01]  /*1110*/  @!P3 FMUL R3, R23, R22 ;  /* 0x000000161703b220 */ /* 0x000fe20000400000 */
[----:B------:R-:W-:-:S07]  /*1120*/  @!P0 LOP3.LUT R3, R2, 0x7fffffff, RZ, 0xc0, !PT ;  /* 0x7fffffff02038812 */ /* 0x000fce00078ec0ff */
.L_x_93:
[----:B------:R-:W-:Y:S05]  /*1130*/  BSYNC.RECONVERGENT B1 ;  /* 0x0000000000017941 */ /* 0x000fea0003800200 */
.L_x_92:
[----:B------:R-:W-:Y:S04]  /*1140*/  BSSY.RECONVERGENT B1, `(.L_x_94) ;  /* 0x0000043000017945 */ /* 0x000fe80003800200 */
[----:B------:R-:W-:Y:S05]  /*1150*/  @!P1 BRA `(.L_x_95) ;  /* 0x0000000400049947 */ /* 0x000fea0003800000 */
[----:B------:R-:W-:-:S13]  /*1160*/  FSETP.NAN.AND P0, PT, |R21|, |R21|, PT ;  /* 0x400000151500720b */ /* 0x000fda0003f08200 */
[----:B------:R-:W-:Y:S01]  /*1170*/  @P0 FADD R0, R21, 2 ;  /* 0x4000000015000421 */ /* 0x000fe20000000000 */
[----:B------:R-:W-:Y:S06]  /*1180*/  @P0 BRA `(.L_x_95) ;  /* 0x0000000000f80947 */ /* 0x000fec0003800000 */
[C---:B------:R-:W-:Y:S01]  /*1190*/  FMUL R0, |R21|.reuse, 16777216 ;  /* 0x4b80000015007820 */ /* 0x040fe20000400200 */
[----:B------:R-:W-:-:S04]  /*11a0*/  FSETP.GEU.AND P0, PT, |R21|, 1.175494350822287508e-38, PT ;  /* 0x008000001500780b */ /* 0x000fc80003f0e200 */
        /* <DEDUP_REMOVED lines=14> */
[----:B0-----:R-:W-:Y:S01]  /*1290*/  FMUL R2, R0, R27 ;  /* 0x0000001b00027220 */ /* 0x001fe20000400000 */
[----:B------:R-:W-:-:S03]  /*12a0*/  MOV R27, 0x3a2c32e4 ;  /* 0x3a2c32e4001b7802 */ /* 0x000fc60000000f00 */
[----:B------:R-:W-:Y:S01]  /*12b0*/  FADD R22, R23, -R2 ;  /* 0x8000000217167221 */ /* 0x000fe20000000000 */
[----:B------:R-:W-:-:S03]  /*12c0*/  FFMA R20, R2, 1.4426950216293334961, R25 ;  /* 0x3fb8aa3b02147823 */ /* 0x000fc60000000019 */
[----:B------:R-:W-:Y:S01]  /*12d0*/  FADD R24, R22, R22 ;  /* 0x0000001616187221 */ /* 0x000fe20000000000 */
[-C--:B------:R-:W-:Y:S01]  /*12e0*/  FMUL R22, R2, R2.reuse ;  /* 0x0000000202167220 */ /* 0x080fe20000400000 */
[----:B------:R-:W-:Y:S02]  /*12f0*/  FADD R25, R25, -R20 ;  /* 0x8000001419197221 */ /* 0x000fe40000000000 */
[----:B------:R-:W-:Y:S01]  /*1300*/  FFMA R23, R23, -R2, R24 ;  /* 0x8000000217177223 */ /* 0x000fe20000000018 */
[----:B------:R-:W-:Y:S01]  /*1310*/  FFMA R27, R22, R27, 0.0032181653659790754318 ;  /* 0x3b52e7db161b7423 */ /* 0x000fe2000000001b */
[----:B------:R-:W-:Y:S02]  /*1320*/  FFMA R24, R2, 1.4426950216293334961, R25 ;  /* 0x3fb8aa3b02187823 */ /* 0x000fe40000000019 */
[----:B------:R-:W-:Y:S01]  /*1330*/  FMUL R23, R0, R23 ;  /* 0x0000001700177220 */ /* 0x000fe20000400000 */
[----:B------:R-:W-:-:S03]  /*1340*/  FFMA R27, R22, R27, 0.018033718690276145935 ;  /* 0x3c93bb73161b7423 */ /* 0x000fc6000000001b */
[----:B------:R-:W-:Y:S01]  /*1350*/  FFMA R25, R23, 1.4426950216293334961, R24 ;  /* 0x3fb8aa3b17197823 */ /* 0x000fe20000000018 */
[----:B------:R-:W-:-:S04]  /*1360*/  FFMA R27, R22, R27, 0.12022458761930465698 ;  /* 0x3df6384f161b7423 */ /* 0x000fc8000000001b */
[----:B------:R-:W-:Y:S01]  /*1370*/  FMUL R27, R22, R27 ;  /* 0x0000001b161b7220 */ /* 0x000fe20000400000 */
[----:B------:R-:W-:-:S03]  /*1380*/  FFMA R22, R2, 1.9251366722983220825e-08, R25 ;  /* 0x32a55e3402167823 */ /* 0x000fc60000000019 */
        /* <DEDUP_REMOVED lines=30> */
.L_x_95:
[----:B------:R-:W-:Y:S05]  /*1570*/  BSYNC.RECONVERGENT B1 ;  /* 0x0000000000017941 */ /* 0x000fea0003800200 */
.L_x_94:
[----:B------:R-:W-:Y:S01]  /*1580*/  FMUL R0, R0, 6.2831854820251464844 ;  /* 0x40c90fdb00007820 */ /* 0x000fe20000400000 */
[----:B------:R-:W-:Y:S02]  /*1590*/  HFMA2 R20, -RZ, RZ, 0.96630859375, -0.0022525787353515625 ;  /* 0x3bbb989dff147431 */ /* 0x000fe400000001ff */
[----:B------:R-:W-:Y:S01]  /*15a0*/  FMUL R21, R3, -0.5 ;  /* 0xbf00000003157820 */ /* 0x000fe20000400000 */
[----:B------:R-:W-:Y:S01]  /*15b0*/  MOV R3, 0x437c0000 ;  /* 0x437c000000037802 */ /* 0x000fe20000000f00 */
[----:B------:R-:W-:Y:S01]  /*15c0*/  VIADD R2, R0, 0xf3000000 ;  /* 0xf300000000027836 */ /* 0x000fe20000000000 */
[----:B------:R0:W1:Y:S01]  /*15d0*/  MUFU.RSQ R23, R0 ;  /* 0x0000000000177308 */ /* 0x0000620000001400 */
[----:B------:R-:W-:Y:S03]  /*15e0*/  BSSY.RECONVERGENT B1, `(.L_x_96) ;  /* 0x000000d000017945 */ /* 0x000fe60003800200 */
[----:B------:R-:W-:Y:S01]  /*15f0*/  ISETP.GT.U32.AND P0, PT, R2, 0x727fffff, PT ;  /* 0x727fffff0200780c */ /* 0x000fe20003f04070 */
[----:B------:R-:W-:-:S04]  /*1600*/  FFMA.SAT R20, R21, R20, 0.5 ;  /* 0x3f00000015147423 */ /* 0x000fc80000002014 */
[----:B------:R-:W-:-:S08]  /*1610*/  FFMA.RM R20, R20, R3, 12582913 ;  /* 0x4b40000114147423 */ /* 0x000fd00000004003 */
[----:B01----:R-:W-:Y:S05]  /*1620*/  @!P0 BRA `(.L_x_97) ;  /* 0x0000000000108947 */ /* 0x003fea0003800000 */
[----:B------:R-:W-:-:S07]  /*1630*/  MOV R2, 0x1650 ;  /* 0x0000165000027802 */ /* 0x000fce0000000f00 */
[----:B------:R-:W-:Y:S05]  /*1640*/  CALL.REL.NOINC `($__internal_9_$__cuda_sm20_sqrt_rn_f32_slowpath) ;  /* 0x0000000800b87944 */ /* 0x000fea0003c00000 */
[----:B------:R-:W-:Y:S01]  /*1650*/  IMAD.MOV.U32 R3, RZ, RZ, R0 ;  /* 0x000000ffff037224 */ /* 0x000fe200078e0000 */
[----:B------:R-:W-:Y:S06]  /*1660*/  BRA `(.L_x_98) ;  /* 0x0000000000107947 */ /* 0x000fec0003800000 */
.L_x_97:
[----:B------:R-:W-:Y:S01]  /*1670*/  FMUL.FTZ R3, R0, R23 ;  /* 0x0000001700037220 */ /* 0x000fe20000410000 */
[----:B------:R-:W-:-:S03]  /*1680*/  FMUL.FTZ R2, R23, 0.5 ;  /* 0x3f00000017027820 */ /* 0x000fc60000410000 */
[----:B------:R-:W-:-:S04]  /*1690*/  FFMA R0, -R3, R3, R0 ;  /* 0x0000000303007223 */ /* 0x000fc80000000100 */
[----:B------:R-:W-:-:S07]  /*16a0*/  FFMA R3, R0, R2, R3 ;  /* 0x0000000200037223 */ /* 0x000fce0000000003 */
.L_x_98:
[----:B------:R-:W-:Y:S05]  /*16b0*/  BSYNC.RECONVERGENT B1 ;  /* 0x0000000000017941 */ /* 0x000fea0003800200 */
.L_x_96:
[C---:B------:R-:W-:Y:S01]  /*16c0*/  FADD R0, R20.reuse, -12583039 ;  /* 0xcb40007f14007421 */ /* 0x040fe20000000000 */
[----:B------:R-:W0:Y:S01]  /*16d0*/  MUFU.RCP R2, R3 ;  /* 0x0000000300027308 */ /* 0x000e220000001000 */
[----:B------:R-:W-:Y:S01]  /*16e0*/  SHF.L.U32 R23, R20, 0x17, RZ ;  /* 0x0000001714177819 */ /* 0x000fe200000006ff */
[----:B------:R-:W-:Y:S01]  /*16f0*/  BSSY.RECONVERGENT B1, `(.L_x_99) ;  /* 0x000000e000017945 */ /* 0x000fe20003800200 */
[----:B------:R-:W-:-:S04]  /*1700*/  FFMA R0, R21, 1.4426950216293334961, -R0 ;  /* 0x3fb8aa3b15007823 */ /* 0x000fc80000000800 */
[----:B------:R-:W-:-:S04]  /*1710*/  FFMA R21, R21, 1.925963033500011079e-08, R0 ;  /* 0x32a5706015157823 */ /* 0x000fc80000000000 */
[----:B------:R-:W1:Y:S01]  /*1720*/  MUFU.EX2 R0, R21 ;  /* 0x0000001500007308 */ /* 0x000e620000000800 */
[----:B0-----:R-:W-:-:S04]  /*1730*/  FFMA R25, R2, -R3, 1 ;  /* 0x3f80000002197423 */ /* 0x001fc80000000803 */
[----:B------:R-:W-:Y:S01]  /*1740*/  FFMA R25, R2, R25, R2 ;  /* 0x0000001902197223 */ /* 0x000fe20000000002 */
[----:B-1----:R-:W-:-:S04]  /*1750*/  FMUL R0, R0, R23 ;  /* 0x0000001700007220 */ /* 0x002fc80000400000 */
[----:B------:R-:W0:Y:S01]  /*1760*/  FCHK P0, R0, R3 ;  /* 0x0000000300007302 */ /* 0x000e220000000000 */
[----:B------:R-:W-:-:S04]  /*1770*/  FFMA R2, R0, R25, RZ ;  /* 0x0000001900027223 */ /* 0x000fc800000000ff */
[----:B------:R-:W-:-:S04]  /*1780*/  FFMA R20, R2, -R3, R0 ;  /* 0x8000000302147223 */ /* 0x000fc80000000000 */
[----:B------:R-:W-:Y:S01]  /*1790*/  FFMA R20, R25, R20, R2 ;  /* 0x0000001419147223 */ /* 0x000fe20000000002 */
[----:B0-----:R-:W-:Y:S06]  /*17a0*/  @!P0 BRA `(.L_x_100) ;  /* 0x0000000000088947 */ /* 0x001fec0003800000 */
[----:B------:R-:W-:-:S07]  /*17b0*/  MOV R22, 0x17d0 ;  /* 0x000017d000167802 */ /* 0x000fce0000000f00 */
[----:B------:R-:W-:Y:S05]  /*17c0*/  CALL.REL.NOINC `($__internal_10_$__cuda_sm3x_div_rn_noftz_f32_slowpath) ;  /* 0x0000000800b07944 */ /* 0x000fea0003c00000 */
.L_x_100:
[----:B------:R-:W-:Y:S05]  /*17d0*/  BSYNC.RECONVERGENT B1 ;  /* 0x0000000000017941 */ /* 0x000fea0003800200 */
.L_x_99:
[----:B------:R-:W-:Y:S01]  /*17e0*/  MOV R2, R15 ;  /* 0x0000000f00027202 */ /* 0x000fe20000000f00 */
[----:B------:R-:W-:-:S05]  /*17f0*/  IMAD.MOV.U32 R3, RZ, RZ, R10 ;  /* 0x000000ffff037224 */ /* 0x000fca00078e000a */
[----:B------:R-:W2:Y:S01]  /*1800*/  LDG.E R0, desc[UR4][R2.64] ;  /* 0x0000000402007981 */ /* 0x000ea2000c1e1900 */
[----:B------:R-:W-:Y:S01]  /*1810*/  IADD3 R8, P0, PT, R8, -0x1, RZ ;  /* 0xffffffff08087810 */ /* 0x000fe20007f1e0ff */
[----:B------:R-:W-:Y:S01]  /*1820*/  FADD R6, -R6, 1 ;  /* 0x3f80000006067421 */ /* 0x000fe20000000100 */
[----:B------:R-:W-:Y:S02]  /*1830*/  IADD3 R16, P3, PT, R16, 0x4, RZ ;  /* 0x0000000410107810 */ /* 0x000fe40007f7e0ff */
[----:B------:R-:W-:Y:S01]  /*1840*/  IADD3.X R7, PT, PT, R7, -0x1, RZ, P0, !PT ;  /* 0xffffffff07077810 */ /* 0x000fe200007fe4ff */
[----:B------:R-:W-:Y:S01]  /*1850*/  FFMA R19, R6, R20, R19 ;  /* 0x0000001406137223 */ /* 0x000fe20000000013 */
[----:B------:R-:W-:Y:S01]  /*1860*/  ISETP.NE.U32.AND P0, PT, R8, RZ, PT ;  /* 0x000000ff0800720c */ /* 0x000fe20003f05070 */
[----:B------:R-:W-:Y:S01]  /*1870*/  IMAD.X R13, RZ, RZ, R13, P3 ;  /* 0x000000ffff0d7224 */ /* 0x000fe200018e060d */
[----:B------:R-:W-:Y:S02]  /*1880*/  IADD3 R14, P1, PT, R14, 0x4, RZ ;  /* 0x000000040e0e7810 */ /* 0x000fe40007f3e0ff */
[----:B------:R-:W-:-:S02]  /*1890*/  ISETP.NE.AND.EX P0, PT, R7, RZ, PT, P0 ;  /* 0x000000ff0700720c */ /* 0x000fc40003f05300 */
[----:B------:R-:W-:Y:S02]  /*18a0*/  IADD3 R12, P2, PT, R12, 0x4, RZ ;  /* 0x000000040c0c7810 */ /* 0x000fe40007f5e0ff */
[----:B------:R-:W-:Y:S02]  /*18b0*/  IADD3 R15, P4, PT, R15, 0x4, RZ ;  /* 0x000000040f0f7810 */ /* 0x000fe40007f9e0ff */
[----:B------:R-:W-:Y:S02]  /*18c0*/  IADD3.X R11, PT, PT, RZ, R11, RZ, P1, !PT ;  /* 0x0000000bff0b7210 */ /* 0x000fe40000ffe4ff */
[----:B------:R-:W-:Y:S02]  /*18d0*/  IADD3.X R9, PT, PT, RZ, R9, RZ, P2, !PT ;  /* 0x00000009ff097210 */ /* 0x000fe400017fe4ff */
[----:B------:R-:W-:Y:S01]  /*18e0*/  IADD3.X R10, PT, PT, RZ, R10, RZ, P4, !PT ;  /* 0x0000000aff0a7210 */ /* 0x000fe200027fe4ff */
[----:B--2---:R-:W-:Y:S02]  /*18f0*/  FFMA R18, R19, R0, R18 ;  /* 0x0000000013127223 */ /* 0x004fe40000000012 */
[----:B------:R-:W-:Y:S05]  /*1900*/  @P0 BRA `(.L_x_101) ;  /* 0xffffffe800f00947 */ /* 0x000fea000383ffff */
.L_x_82:
[----:B------:R-:W-:Y:S05]  /*1910*/  BSYNC.RECONVERGENT B0 ;  /* 0x0000000000007941 */ /* 0x000fea0003800200 */
.L_x_81:
[----:B------:R-:W0:Y:S02]  /*1920*/  LDCU.64 UR6, c[0x0][0x3b0] ;  /* 0x00007600ff0677ac */ /* 0x000e240008000a00 */
[----:B0-----:R-:W-:-:S04]  /*1930*/  LEA R2, P0, R4, UR6, 0x2 ;  /* 0x0000000604027c11 */ /* 0x001fc8000f8010ff */
[----:B------:R-:W-:-:S05]  /*1940*/  LEA.HI.X R3, R4, UR7, RZ, 0x2, P0 ;  /* 0x0000000704037c11 */ /* 0x000fca00080f14ff */
[----:B------:R-:W2:Y:S02]  /*1950*/  LDG.E R5, desc[UR4][R2.64] ;  /* 0x0000000402057981 */ /* 0x000ea4000c1e1900 */
[----:B--2---:R-:W-:-:S05]  /*1960*/  FADD R5, R5, R18 ;  /* 0x0000001205057221 */ /* 0x004fca0000000000 */
[----:B------:R-:W-:Y:S01]  /*1970*/  STG.E desc[UR4][R2.64], R5 ;  /* 0x0000000502007986 */ /* 0x000fe2000c101904 */
[----:B------:R-:W-:Y:S05]  /*1980*/  EXIT ;  /* 0x000000000000794d */ /* 0x000fea0003800000 */
        .weak           $__internal_7_$__cuda_sm20_div_u64
        .type           $__internal_7_$__cuda_sm20_div_u64,@function
        .size           $__internal_7_$__cuda_sm20_div_u64,($__internal_8_$__cuda_sm20_rcp_rn_f32_slowpath - $__internal_7_$__cuda_sm20_div_u64)
$__internal_7_$__cuda_sm20_div_u64:
        /* <DEDUP_REMOVED lines=17> */
[----:B------:R-:W-:Y:S02]  /*1aa0*/  IADD3 R9, P2, PT, R15, R8, RZ ;  /* 0x000000080f097210 */ /* 0x000fe40007f5e0ff */
[----:B------:R-:W-:-:S03]  /*1ab0*/  IADD3.X R8, PT, PT, R13, R7, RZ, P0, !PT ;  /* 0x000000070d087210 */ /* 0x000fc600007fe4ff */
[----:B------:R-:W-:Y:S01]  /*1ac0*/  IMAD.WIDE.U32 R6, R9, R2, RZ ;  /* 0x0000000209067225 */ /* 0x000fe200078e00ff */
[----:B------:R-:W-:-:S03]  /*1ad0*/  IADD3.X R11, PT, PT, RZ, RZ, R8, P2, P1 ;  /* 0x000000ffff0b7210 */ /* 0x000fc600017e2408 */
[----:B------:R-:W-:Y:S01]  /*1ae0*/  IMAD R7, R9, R3, R7 ;  /* 0x0000000309077224 */ /* 0x000fe200078e0207 */
[----:B------:R-:W-:-:S03]  /*1af0*/  IADD3 R13, P0, PT, RZ, -R6, RZ ;  /* 0x80000006ff0d7210 */ /* 0x000fc60007f1e0ff */
[----:B------:R-:W-:Y:S02]  /*1b00*/  IMAD R7, R11, R2, R7 ;  /* 0x000000020b077224 */ /* 0x000fe400078e0207 */
[----:B------:R-:W-:-:S04]  /*1b10*/  IMAD.HI.U32 R8, R9, R13, RZ ;  /* 0x0000000d09087227 */ /* 0x000fc800078e00ff */
[----:B------:R-:W-:Y:S02]  /*1b20*/  IMAD.X R6, RZ, RZ, ~R7, P0 ;  /* 0x000000ffff067224 */ /* 0x000fe400000e0e07 */
[----:B------:R-:W-:Y:S02]  /*1b30*/  HFMA2 R7, -RZ, RZ, 0, 0 ;  /* 0x00000000ff077431 */ /* 0x000fe400000001ff */
        /* <DEDUP_REMOVED lines=18> */
[CC--:B------:R-:W-:Y:S02]  /*1c60*/  ISETP.GE.U32.AND P0, PT, R15.reuse, R2.reuse, PT ;  /* 0x000000020f00720c */ /* 0x0c0fe40003f06070 */
[----:B------:R-:W-:Y:S02]  /*1c70*/  IADD3.X R8, PT, PT, RZ, R11, RZ, P2, !PT ;  /* 0x0000000bff087210 */ /* 0x000fe400017fe4ff */
[----:B------:R-:W-:Y:S02]  /*1c80*/  IADD3.X R12, PT, PT, RZ, ~R7, RZ, P1, !PT ;  /* 0x80000007ff0c7210 */ /* 0x000fe40000ffe4ff */
[----:B------:R-:W-:-:S02]  /*1c90*/  IADD3 R13, P1, PT, R15, -R2, RZ ;  /* 0x800000020f0d7210 */ /* 0x000fc40007f3e0ff */
[----:B------:R-:W-:-:S03]  /*1ca0*/  ISETP.GE.U32.AND.EX P0, PT, R12, R3, PT, P0 ;  /* 0x000000030c00720c */ /* 0x000fc60003f06100 */
[----:B------:R-:W-:Y:S01]  /*1cb0*/  IMAD.X R10, R12, 0x1, ~R3, P1 ;  /* 0x000000010c0a7824 */ /* 0x000fe200008e0e03 */
[----:B------:R-:W-:Y:S02]  /*1cc0*/  SEL R13, R13, R15, P0 ;  /* 0x0000000f0d0d7207 */ /* 0x000fe40000000000 */
[----:B------:R-:W-:Y:S02]  /*1cd0*/  SEL R7, R6, R9, P0 ;  /* 0x0000000906077207 */ /* 0x000fe40000000000 */
[----:B------:R-:W-:Y:S02]  /*1ce0*/  SEL R10, R10, R12, P0 ;  /* 0x0000000c0a0a7207 */ /* 0x000fe40000000000 */
[----:B------:R-:W-:Y:S02]  /*1cf0*/  SEL R6, R8, R11, P0 ;  /* 0x0000000b08067207 */ /* 0x000fe40000000000 */
[----:B------:R-:W-:Y:S02]  /*1d00*/  ISETP.GE.U32.AND P0, PT, R13, R2, PT ;  /* 0x000000020d00720c */ /* 0x000fe40003f06070 */
[----:B------:R-:W-:-:S02]  /*1d10*/  IADD3 R8, P2, PT, R7, 0x1, RZ ;  /* 0x0000000107087810 */ /* 0x000fc40007f5e0ff */
[----:B------:R-:W-:Y:S01]  /*1d20*/  ISETP.NE.U32.AND P1, PT, R2, RZ, PT ;  /* 0x000000ff0200720c */ /* 0x000fe20003f25070 */
[----:B------:R-:W-:Y:S01]  /*1d30*/  IMAD.MOV.U32 R2, RZ, RZ, R0 ;  /* 0x000000ffff027224 */ /* 0x000fe200078e0000 */
[----:B------:R-:W-:Y:S02]  /*1d40*/  ISETP.GE.U32.AND.EX P0, PT, R10, R3, PT, P0 ;  /* 0x000000030a00720c */ /* 0x000fe40003f06100 */
[----:B------:R-:W-:Y:S02]  /*1d50*/  IADD3.X R9, PT, PT, RZ, R6, RZ, P2, !PT ;  /* 0x00000006ff097210 */ /* 0x000fe400017fe4ff */
[----:B------:R-:W-:Y:S02]  /*1d60*/  ISETP.NE.AND.EX P1, PT, R3, RZ, PT, P1 ;  /* 0x000000ff0300720c */ /* 0x000fe40003f25310 */
[----:B------:R-:W-:Y:S02]  /*1d70*/  MOV R3, 0x0 ;  /* 0x0000000000037802 */ /* 0x000fe40000000f00 */
[----:B------:R-:W-:-:S02]  /*1d80*/  SEL R8, R8, R7, P0 ;  /* 0x0000000708087207 */ /* 0x000fc40000000000 */
[----:B------:R-:W-:Y:S02]  /*1d90*/  SEL R9, R9, R6, P0 ;  /* 0x0000000609097207 */ /* 0x000fe40000000000 */
[----:B------:R-:W-:Y:S02]  /*1da0*/  SEL R8, R8, 0xffffffff, P1 ;  /* 0xffffffff08087807 */ /* 0x000fe40000800000 */
[----:B------:R-:W-:Y:S01]  /*1db0*/  SEL R9, R9, 0xffffffff, P1 ;  /* 0xffffffff09097807 */ /* 0x000fe20000800000 */
[----:B------:R-:W-:Y:S06]  /*1dc0*/  RET.REL.NODEC R2 `(render_peaks) ;  /* 0xffffffe0028c7950 */ /* 0x000fec0003c3ffff */
        .weak           $__internal_8_$__cuda_sm20_rcp_rn_f32_slowpath
        .type           $__internal_8_$__cuda_sm20_rcp_rn_f32_slowpath,@function
        .size           $__internal_8_$__cuda_sm20_rcp_rn_f32_slowpath,($__internal_9_$__cuda_sm20_sqrt_rn_f32_slowpath - $__internal_8_$__cuda_sm20_rcp_rn_f32_slowpath)
$__internal_8_$__cuda_sm20_rcp_rn_f32_slowpath:
[----:B------:R-:W-:Y:S01]  /*1dd0*/  SHF.L.U32 R3, R20, 0x1, RZ ;  /* 0x0000000114037819 */ /* 0x000fe200000006ff */
[----:B------:R-:W-:Y:S01]  /*1de0*/  BSSY.RECONVERGENT B2, `(.L_x_102) ;  /* 0x0000031000027945 */ /* 0x000fe20003800200 */
[----:B------:R-:W-:Y:S02]  /*1df0*/  IMAD.MOV.U32 R2, RZ, RZ, R20 ;  /* 0x000000ffff027224 */ /* 0x000fe400078e0014 */
[----:B------:R-:W-:-:S04]  /*1e00*/  SHF.R.U32.HI R3, RZ, 0x18, R3 ;  /* 0x00000018ff037819 */ /* 0x000fc80000011603 */
[----:B------:R-:W-:-:S13]  /*1e10*/  ISETP.NE.U32.AND P0, PT, R3, RZ, PT ;  /* 0x000000ff0300720c */ /* 0x000fda0003f05070 */
[----:B------:R-:W-:Y:S05]  /*1e20*/  @P0 BRA `(.L_x_103) ;  /* 0x0000000000280947 */ /* 0x000fea0003800000 */
[----:B------:R-:W-:-:S04]  /*1e30*/  SHF.L.U32 R3, R2, 0x1, RZ ;  /* 0x0000000102037819 */ /* 0x000fc800000006ff */
[----:B------:R-:W-:-:S13]  /*1e40*/  ISETP.NE.AND P0, PT, R3, RZ, PT ;  /* 0x000000ff0300720c */ /* 0x000fda0003f05270 */
[----:B------:R-:W-:Y:S01]  /*1e50*/  @P0 FFMA R22, R2, 1.84467440737095516160e+19, RZ ;  /* 0x5f80000002160823 */ /* 0x000fe200000000ff */
[----:B------:R-:W-:Y:S08]  /*1e60*/  @!P0 MUFU.RCP R20, R2 ;  /* 0x0000000200148308 */ /* 0x000ff00000001000 */
[----:B------:R-:W0:Y:S02]  /*1e70*/  @P0 MUFU.RCP R3, R22 ;  /* 0x0000001600030308 */ /* 0x000e240000001000 */
[----:B0-----:R-:W-:-:S04]  /*1e80*/  @P0 FFMA R23, R22, R3, -1 ;  /* 0xbf80000016170423 */ /* 0x001fc80000000003 */
[----:B------:R-:W-:-:S04]  /*1e90*/  @P0 FADD.FTZ R24, -R23, -RZ ;  /* 0x800000ff17180221 */ /* 0x000fc80000010100 */
[----:B------:R-:W-:-:S04]  /*1ea0*/  @P0 FFMA R3, R3, R24, R3 ;  /* 0x0000001803030223 */ /* 0x000fc80000000003 */
[----:B------:R-:W-:Y:S01]  /*1eb0*/  @P0 FFMA R20, R3, 1.84467440737095516160e+19, RZ ;  /* 0x5f80000003140823 */ /* 0x000fe200000000ff */
[----:B------:R-:W-:Y:S06]  /*1ec0*/  BRA `(.L_x_104) ;  /* 0x0000000000887947 */ /* 0x000fec0003800000 */
.L_x_103:
[----:B------:R-:W-:-:S04]  /*1ed0*/  IADD3 R20, PT, PT, R3, -0xfd, RZ ;  /* 0xffffff0303147810 */ /* 0x000fc80007ffe0ff */
[----:B------:R-:W-:-:S13]  /*1ee0*/  ISETP.GT.U32.AND P0, PT, R20, 0x1, PT ;  /* 0x000000011400780c */ /* 0x000fda0003f04070 */
[----:B------:R-:W-:Y:S05]  /*1ef0*/  @P0 BRA `(.L_x_105) ;  /* 0x0000000000780947 */ /* 0x000fea0003800000 */
[----:B------:R-:W-:Y:S01]  /*1f00*/  LOP3.LUT R22, R2, 0x7fffff, RZ, 0xc0, !PT ;  /* 0x007fffff02167812 */ /* 0x000fe200078ec0ff */
[----:B------:R-:W-:-:S03]  /*1f10*/  IMAD.MOV.U32 R27, RZ, RZ, 0x3 ;  /* 0x00000003ff1b7424 */ /* 0x000fc600078e00ff */
[----:B------:R-:W-:Y:S02]  /*1f20*/  LOP3.LUT R22, R22, 0x3f800000, RZ, 0xfc, !PT ;  /* 0x3f80000016167812 */ /* 0x000fe400078efcff */
[----:B------:R-:W-:Y:S02]  /*1f30*/  SHF.L.U32 R26, R27, R20, RZ ;  /* 0x000000141b1a7219 */ /* 0x000fe400000006ff */
[----:B------:R-:W0:Y:S02]  /*1f40*/  MUFU.RCP R23, R22 ;  /* 0x0000001600177308 */ /* 0x000e240000001000 */
[----:B0-----:R-:W-:-:S04]  /*1f50*/  FFMA R24, R22, R23, -1 ;  /* 0xbf80000016187423 */ /* 0x001fc80000000017 */
[----:B------:R-:W-:-:S04]  /*1f60*/  FADD.FTZ R24, -R24, -RZ ;  /* 0x800000ff18187221 */ /* 0x000fc80000010100 */
[CCC-:B------:R-:W-:Y:S01]  /*1f70*/  FFMA.RM R25, R23.reuse, R24.reuse, R23.reuse ;  /* 0x0000001817197223 */ /* 0x1c0fe20000004017 */
[----:B------:R-:W-:-:S04]  /*1f80*/  FFMA.RP R24, R23, R24, R23 ;  /* 0x0000001817187223 */ /* 0x000fc80000008017 */
[C---:B------:R-:W-:Y:S02]  /*1f90*/  LOP3.LUT R23, R25.reuse, 0x7fffff, RZ, 0xc0, !PT ;  /* 0x007fffff19177812 */ /* 0x040fe400078ec0ff */
[----:B------:R-:W-:Y:S02]  /*1fa0*/  FSETP.NEU.FTZ.AND P0, PT, R25, R24, PT ;  /* 0x000000181900720b */ /* 0x000fe40003f1d000 */
[----:B------:R-:W-:Y:S02]  /*1fb0*/  LOP3.LUT R23, R23, 0x800000, RZ, 0xfc, !PT ;  /* 0x0080000017177812 */ /* 0x000fe400078efcff */
[----:B------:R-:W-:Y:S02]  /*1fc0*/  SEL R24, RZ, 0xffffffff, !P0 ;  /* 0xffffffffff187807 */ /* 0x000fe40004000000 */
[----:B------:R-:W-:Y:S02]  /*1fd0*/  LOP3.LUT R25, R26, R23, RZ, 0xc0, !PT ;  /* 0x000000171a197212 */ /* 0x000fe400078ec0ff */
[----:B------:R-:W-:-:S02]  /*1fe0*/  IADD3 R24, PT, PT, -R24, RZ, RZ ;  /* 0x000000ff18187210 */ /* 0x000fc40007ffe1ff */
[-C--:B------:R-:W-:Y:S02]  /*1ff0*/  SHF.R.U32.HI R25, RZ, R20.reuse, R25 ;  /* 0x00000014ff197219 */ /* 0x080fe40000011619 */
[----:B------:R-:W-:Y:S02]  /*2000*/  LOP3.LUT P1, RZ, R24, R20, R23, 0xf8, !PT ;  /* 0x0000001418ff7212 */ /* 0x000fe4000782f817 */
[C---:B------:R-:W-:Y:S02]  /*2010*/  LOP3.LUT P0, RZ, R25.reuse, 0x1, RZ, 0xc0, !PT ;  /* 0x0000000119ff7812 */ /* 0x040fe4000780c0ff */
[----:B------:R-:W-:-:S04]  /*2020*/  LOP3.LUT P2, RZ, R25, 0x2, RZ, 0xc0, !PT ;  /* 0x0000000219ff7812 */ /* 0x000fc8000784c0ff */
[----:B------:R-:W-:Y:S02]  /*2030*/  PLOP3.LUT P0, PT, P0, P1, P2, 0xe0, 0x0 ;  /* 0x000000000000781c */ /* 0x000fe40000703c20 */
[----:B------:R-:W-:Y:S02]  /*2040*/  LOP3.LUT P1, RZ, R2, 0x7fffff, RZ, 0xc0, !PT ;  /* 0x007fffff02ff7812 */ /* 0x000fe4000782c0ff */
[----:B------:R-:W-:-:S04]  /*2050*/  SEL R20, RZ, 0x1, !P0 ;  /* 0x00000001ff147807 */ /* 0x000fc80004000000 */
[----:B------:R-:W-:-:S04]  /*2060*/  IADD3 R20, PT, PT, -R20, RZ, RZ ;  /* 0x000000ff14147210 */ /* 0x000fc80007ffe1ff */
[----:B------:R-:W-:Y:S01]  /*2070*/  ISETP.GE.AND P0, PT, R20, RZ, PT ;  /* 0x000000ff1400720c */ /* 0x000fe20003f06270 */
[----:B------:R-:W-:-:S05]  /*2080*/  VIADD R20, R3, 0xffffff04 ;  /* 0xffffff0403147836 */ /* 0x000fca0000000000 */
[----:B------:R-:W-:-:S07]  /*2090*/  SHF.R.U32.HI R23, RZ, R20, R23 ;  /* 0x00000014ff177219 */ /* 0x000fce0000011617 */
[----:B------:R-:W-:-:S04]  /*20a0*/  @!P0 IADD3 R23, PT, PT, R23, 0x1, RZ ;  /* 0x0000000117178810 */ /* 0x000fc80007ffe0ff */
[----:B------:R-:W-:-:S04]  /*20b0*/  @!P1 SHF.L.U32 R23, R23, 0x1, RZ ;  /* 0x0000000117179819 */ /* 0x000fc800000006ff */
[----:B------:R-:W-:Y:S01]  /*20c0*/  LOP3.LUT R20, R23, 0x80000000, R2, 0xf8, !PT ;  /* 0x8000000017147812 */ /* 0x000fe200078ef802 */
[----:B------:R-:W-:Y:S06]  /*20d0*/  BRA `(.L_x_104) ;  /* 0x0000000000047947 */ /* 0x000fec0003800000 */
.L_x_105:
[----:B------:R0:W1:Y:S02]  /*20e0*/  MUFU.RCP R20, R2 ;  /* 0x0000000200147308 */ /* 0x0000640000001000 */
.L_x_104:
[----:B------:R-:W-:Y:S05]  /*20f0*/  BSYNC.RECONVERGENT B2 ;  /* 0x0000000000027941 */ /* 0x000fea0003800200 */
.L_x_102:
[----:B------:R-:W-:Y:S02]  /*2100*/  HFMA2 R3, -RZ, RZ, 0, 0 ;  /* 0x00000000ff037431 */ /* 0x000fe400000001ff */
[----:B0-----:R-:W-:-:S04]  /*2110*/  IMAD.MOV.U32 R2, RZ, RZ, R19 ;  /* 0x000000ffff027224 */ /* 0x001fc800078e0013 */
[----:B-1----:R-:W-:Y:S05]  /*2120*/  RET.REL.NODEC R2 `(render_peaks) ;  /* 0xffffffdc02b47950 */ /* 0x002fea0003c3ffff */
        .weak           $__internal_9_$__cuda_sm20_sqrt_rn_f32_slowpath
        .type           $__internal_9_$__cuda_sm20_sqrt_rn_f32_slowpath,@function
        .size           $__internal_9_$__cuda_sm20_sqrt_rn_f32_slowpath,($__internal_10_$__cuda_sm3x_div_rn_noftz_f32_slowpath - $__internal_9_$__cuda_sm20_sqrt_rn_f32_slowpath)
$__internal_9_$__cuda_sm20_sqrt_rn_f32_slowpath:
[----:B------:R-:W-:-:S13]  /*2130*/  LOP3.LUT P0, RZ, R0, 0x7fffffff, RZ, 0xc0, !PT ;  /* 0x7fffffff00ff7812 */ /* 0x000fda000780c0ff */
[----:B------:R-:W-:Y:S01]  /*2140*/  @!P0 MOV R3, R0 ;  /* 0x0000000000038202 */ /* 0x000fe20000000f00 */
[----:B------:R-:W-:Y:S06]  /*2150*/  @!P0 BRA `(.L_x_106) ;  /* 0x0000000000408947 */ /* 0x000fec0003800000 */
[----:B------:R-:W-:-:S13]  /*2160*/  FSETP.GEU.FTZ.AND P0, PT, R0, RZ, PT ;  /* 0x000000ff0000720b */ /* 0x000fda0003f1e000 */
[----:B------:R-:W-:Y:S01]  /*2170*/  @!P0 IMAD.MOV.U32 R3, RZ, RZ, 0x7fffffff ;  /* 0x7fffffffff038424 */ /* 0x000fe200078e00ff */
[----:B------:R-:W-:Y:S06]  /*2180*/  @!P0 BRA `(.L_x_106) ;  /* 0x0000000000348947 */ /* 0x000fec0003800000 */
[----:B------:R-:W-:-:S13]  /*2190*/  FSETP.GTU.FTZ.AND P0, PT, |R0|, +INF , PT ;  /* 0x7f8000000000780b */ /* 0x000fda0003f1c200 */
[----:B------:R-:W-:Y:S01]  /*21a0*/  @P0 FADD.FTZ R3, R0, 1 ;  /* 0x3f80000000030421 */ /* 0x000fe20000010000 */
[----:B------:R-:W-:Y:S06]  /*21b0*/  @P0 BRA `(.L_x_106) ;  /* 0x0000000000280947 */ /* 0x000fec0003800000 */
[----:B------:R-:W-:-:S13]  /*21c0*/  FSETP.NEU.FTZ.AND P0, PT, |R0|, +INF , PT ;  /* 0x7f8000000000780b */ /* 0x000fda0003f1d200 */
[----:B------:R-:W-:-:S04]  /*21d0*/  @P0 FFMA R22, R0, 1.84467440737095516160e+19, RZ ;  /* 0x5f80000000160823 */ /* 0x000fc800000000ff */
[----:B------:R-:W0:Y:S02]  /*21e0*/  @P0 MUFU.RSQ R3, R22 ;  /* 0x0000001600030308 */ /* 0x000e240000001400 */
[----:B0-----:R-:W-:Y:S01]  /*21f0*/  @P0 FMUL.FTZ R23, R22, R3 ;  /* 0x0000000316170220 */ /* 0x001fe20000410000 */
[----:B------:R-:W-:Y:S01]  /*2200*/  @P0 FMUL.FTZ R25, R3, 0.5 ;  /* 0x3f00000003190820 */ /* 0x000fe20000410000 */
[----:B------:R-:W-:Y:S02]  /*2210*/  @!P0 MOV R3, R0 ;  /* 0x0000000000038202 */ /* 0x000fe40000000f00 */
[----:B------:R-:W-:-:S04]  /*2220*/  @P0 FADD.FTZ R24, -R23, -RZ ;  /* 0x800000ff17180221 */ /* 0x000fc80000010100 */
[----:B------:R-:W-:-:S04]  /*2230*/  @P0 FFMA R24, R23, R24, R22 ;  /* 0x0000001817180223 */ /* 0x000fc80000000016 */
[----:B------:R-:W-:-:S04]  /*2240*/  @P0 FFMA R24, R24, R25, R23 ;  /* 0x0000001918180223 */ /* 0x000fc80000000017 */
[----:B------:R-:W-:-:S07]  /*2250*/  @P0 FMUL.FTZ R3, R24, 2.3283064365386962891e-10 ;  /* 0x2f80000018030820 */ /* 0x000fce0000410000 */
.L_x_106:
[----:B------:R-:W-:Y:S01]  /*2260*/  MOV R0, R3 ;  /* 0x0000000300007202 */ /* 0x000fe20000000f00 */
[----:B------:R-:W-:-:S04]  /*2270*/  IMAD.MOV.U32 R3, RZ, RZ, 0x0 ;  /* 0x00000000ff037424 */ /* 0x000fc800078e00ff */
[----:B------:R-:W-:Y:S05]  /*2280*/  RET.REL.NODEC R2 `(render_peaks) ;  /* 0xffffffdc025c7950 */ /* 0x000fea0003c3ffff */
        .weak           $__internal_10_$__cuda_sm3x_div_rn_noftz_f32_slowpath
        .type           $__internal_10_$__cuda_sm3x_div_rn_noftz_f32_slowpath,@function
        .size           $__internal_10_$__cuda_sm3x_div_rn_noftz_f32_slowpath,(.L_x_129 - $__internal_10_$__cuda_sm3x_div_rn_noftz_f32_slowpath)
$__internal_10_$__cuda_sm3x_div_rn_noftz_f32_slowpath:
[----:B------:R-:W-:Y:S01]  /*2290*/  SHF.R.U32.HI R20, RZ, 0x17, R3 ;  /* 0x00000017ff147819 */ /* 0x000fe20000011603 */
[----:B------:R-:W-:Y:S01]  /*22a0*/  BSSY.RECONVERGENT B2, `(.L_x_107) ;  /* 0x0000063000027945 */ /* 0x000fe20003800200 */
[--C-:B------:R-:W-:Y:S01]  /*22b0*/  SHF.R.U32.HI R25, RZ, 0x17, R0.reuse ;  /* 0x00000017ff197819 */ /* 0x100fe20000011600 */
[----:B------:R-:W-:Y:S01]  /*22c0*/  IMAD.MOV.U32 R2, RZ, RZ, R0 ;  /* 0x000000ffff027224 */ /* 0x000fe200078e0000 */
[----:B------:R-:W-:Y:S02]  /*22d0*/  LOP3.LUT R20, R20, 0xff, RZ, 0xc0, !PT ;  /* 0x000000ff14147812 */ /* 0x000fe400078ec0ff */
[----:B------:R-:W-:Y:S02]  /*22e0*/  LOP3.LUT R25, R25, 0xff, RZ, 0xc0, !PT ;  /* 0x000000ff19197812 */ /* 0x000fe400078ec0ff */
[----:B------:R-:W-:Y:S02]  /*22f0*/  IADD3 R26, PT, PT, R20, -0x1, RZ ;  /* 0xffffffff141a7810 */ /* 0x000fe40007ffe0ff */
[----:B------:R-:W-:-:S02]  /*2300*/  IADD3 R24, PT, PT, R25, -0x1, RZ ;  /* 0xffffffff19187810 */ /* 0x000fc40007ffe0ff */
[----:B------:R-:W-:-:S04]  /*2310*/  ISETP.GT.U32.AND P0, PT, R26, 0xfd, PT ;  /* 0x000000fd1a00780c */ /* 0x000fc80003f04070 */
[----:B------:R-:W-:-:S13]  /*2320*/  ISETP.GT.U32.OR P0, PT, R24, 0xfd, P0 ;  /* 0x000000fd1800780c */ /* 0x000fda0000704470 */
[----:B------:R-:W-:Y:S01]  /*2330*/  @!P0 MOV R23, RZ ;  /* 0x000000ff00178202 */ /* 0x000fe20000000f00 */
        /* <DEDUP_REMOVED lines=24> */
.L_x_108:
[----:B------:R-:W-:Y:S01]  /*24c0*/  LEA R24, R20, 0xc0800000, 0x17 ;  /* 0xc080000014187811 */ /* 0x000fe200078eb8ff */
[----:B------:R-:W-:Y:S01]  /*24d0*/  VIADD R25, R25, 0xffffff81 ;  /* 0xffffff8119197836 */ /* 0x000fe20000000000 */
[----:B------:R-:W-:Y:S02]  /*24e0*/  BSSY.RECONVERGENT B3, `(.L_x_113) ;  /* 0x0000035000037945 */ /* 0x000fe40003800200 */
[----:B------:R-:W-:Y:S01]  /*24f0*/  IADD3 R26, PT, PT, -R24, R3, RZ ;  /* 0x00000003181a7210 */ /* 0x000fe20007ffe1ff */
[----:B------:R-:W-:-:S03]  /*2500*/  IMAD R2, R25, -0x800000, R2 ;  /* 0xff80000019027824 */ /* 0x000fc600078e0202 */
[----:B------:R0:W1:Y:S01]  /*2510*/  MUFU.RCP R24, R26 ;  /* 0x0000001a00187308 */ /* 0x0000620000001000 */
[----:B------:R-:W-:Y:S01]  /*2520*/  FADD.FTZ R3, -R26, -RZ ;  /* 0x800000ff1a037221 */ /* 0x000fe20000010100 */
[----:B0-----:R-:W-:-:S04]  /*2530*/  IADD3 R26, PT, PT, R25, 0x7f, -R20 ;  /* 0x0000007f191a7810 */ /* 0x001fc80007ffe814 */
[----:B------:R-:W-:Y:S01]  /*2540*/  IADD3 R26, PT, PT, R26, R23, RZ ;  /* 0x000000171a1a7210 */ /* 0x000fe20007ffe0ff */
        /* <DEDUP_REMOVED lines=21> */
[C---:B------:R-:W-:Y:S02]  /*26a0*/  ISETP.NE.AND P2, PT, R20.reuse, RZ, PT ;  /* 0x000000ff1400720c */ /* 0x040fe40003f45270 */
[----:B------:R-:W-:Y:S02]  /*26b0*/  ISETP.NE.AND P1, PT, R20, RZ, PT ;  /* 0x000000ff1400720c */ /* 0x000fe40003f25270 */
[----:B------:R-:W-:Y:S01]  /*26c0*/  LOP3.LUT R25, R23, 0x7fffff, RZ, 0xc0, !PT ;  /* 0x007fffff17197812 */ /* 0x000fe200078ec0ff */
[CCC-:B------:R-:W-:Y:S01]  /*26d0*/  FFMA.RP R23, R24.reuse, R2.reuse, R27.reuse ;  /* 0x0000000218177223 */ /* 0x1c0fe2000000801b */
[----:B------:R-:W-:Y:S01]  /*26e0*/  FFMA.RM R2, R24, R2, R27 ;  /* 0x0000000218027223 */ /* 0x000fe2000000401b */
[----:B------:R-:W-:Y:S02]  /*26f0*/  IADD3 R24, PT, PT, R20, 0x20, RZ ;  /* 0x0000002014187810 */ /* 0x000fe40007ffe0ff */
[----:B------:R-:W-:-:S02]  /*2700*/  LOP3.LUT R25, R25, 0x800000, RZ, 0xfc, !PT ;  /* 0x0080000019197812 */ /* 0x000fc400078efcff */
[----:B------:R-:W-:Y:S02]  /*2710*/  IADD3 R20, PT, PT, -R20, RZ, RZ ;  /* 0x000000ff14147210 */ /* 0x000fe40007ffe1ff */
[----:B------:R-:W-:Y:S02]  /*2720*/  SHF.L.U32 R24, R25, R24, RZ ;  /* 0x0000001819187219 */ /* 0x000fe400000006ff */
[----:B------:R-:W-:Y:S02]  /*2730*/  FSETP.NEU.FTZ.AND P0, PT, R23, R2, PT ;  /* 0x000000021700720b */ /* 0x000fe40003f1d000 */
[----:B------:R-:W-:Y:S02]  /*2740*/  SEL R2, R20, RZ, P2 ;  /* 0x000000ff14027207 */ /* 0x000fe40001000000 */
[----:B------:R-:W-:Y:S02]  /*2750*/  ISETP.NE.AND P1, PT, R24, RZ, P1 ;  /* 0x000000ff1800720c */ /* 0x000fe40000f25270 */
[----:B------:R-:W-:-:S02]  /*2760*/  SHF.R.U32.HI R2, RZ, R2, R25 ;  /* 0x00000002ff027219 */ /* 0x000fc40000011619 */
[----:B------:R-:W-:Y:S02]  /*2770*/  PLOP3.LUT P0, PT, P0, P1, PT, 0xf8, 0x8f ;  /* 0x00000000008f781c */ /* 0x000fe40000703f70 */
[----:B------:R-:W-:Y:S02]  /*2780*/  SHF.R.U32.HI R23, RZ, 0x1, R2 ;  /* 0x00000001ff177819 */ /* 0x000fe40000011602 */
[----:B------:R-:W-:-:S04]  /*2790*/  SEL R20, RZ, 0x1, !P0 ;  /* 0x00000001ff147807 */ /* 0x000fc80004000000 */
[----:B------:R-:W-:-:S04]  /*27a0*/  LOP3.LUT R25, R20, 0x1, R23, 0xf8, !PT ;  /* 0x0000000114197812 */ /* 0x000fc800078ef817 */
[----:B------:R-:W-:-:S04]  /*27b0*/  LOP3.LUT R2, R25, R2, RZ, 0xc0, !PT ;  /* 0x0000000219027212 */ /* 0x000fc800078ec0ff */
[----:B------:R-:W-:-:S04]  /*27c0*/  IADD3 R2, PT, PT, R23, R2, RZ ;  /* 0x0000000217027210 */ /* 0x000fc80007ffe0ff */
[----:B------:R-:W-:Y:S01]  /*27d0*/  LOP3.LUT R3, R2, R3, RZ, 0xfc, !PT ;  /* 0x0000000302037212 */ /* 0x000fe200078efcff */
[----:B------:R-:W-:Y:S06]  /*27e0*/  BRA `(.L_x_116) ;  /* 0x0000000000107947 */ /* 0x000fec0003800000 */
.L_x_115:
[----:B------:R-:W-:-:S04]  /*27f0*/  LOP3.LUT R3, R3, 0x80000000, RZ, 0xc0, !PT ;  /* 0x8000000003037812 */ /* 0x000fc800078ec0ff */
[----:B------:R-:W-:Y:S01]  /*2800*/  LOP3.LUT R3, R3, 0x7f800000, RZ, 0xfc, !PT ;  /* 0x7f80000003037812 */ /* 0x000fe200078efcff */
[----:B------:R-:W-:Y:S06]  /*2810*/  BRA `(.L_x_116) ;  /* 0x0000000000047947 */ /* 0x000fec0003800000 */
.L_x_114:
[----:B------:R-:W-:-:S07]  /*2820*/  IMAD R3, R26, 0x800000, R3 ;  /* 0x008000001a037824 */ /* 0x000fce00078e0203 */
.L_x_116:
[----:B------:R-:W-:Y:S05]  /*2830*/  BSYNC.RECONVERGENT B3 ;  /* 0x0000000000037941 */ /* 0x000fea0003800200 */
.L_x_113:
[----:B------:R-:W-:Y:S05]  /*2840*/  BRA `(.L_x_117) ;  /* 0x0000000000207947 */ /* 0x000fea0003800000 */
.L_x_112:
[----:B------:R-:W-:-:S04]  /*2850*/  LOP3.LUT R3, R3, 0x80000000, R2, 0x48, !PT ;  /* 0x8000000003037812 */ /* 0x000fc800078e4802 */
[----:B------:R-:W-:Y:S01]  /*2860*/  LOP3.LUT R3, R3, 0x7f800000, RZ, 0xfc, !PT ;  /* 0x7f80000003037812 */ /* 0x000fe200078efcff */
[----:B------:R-:W-:Y:S06]  /*2870*/  BRA `(.L_x_117) ;  /* 0x0000000000147947 */ /* 0x000fec0003800000 */
.L_x_111:
[----:B------:R-:W-:Y:S01]  /*2880*/  LOP3.LUT R3, R3, 0x80000000, R2, 0x48, !PT ;  /* 0x8000000003037812 */ /* 0x000fe200078e4802 */
[----:B------:R-:W-:Y:S06]  /*2890*/  BRA `(.L_x_117) ;  /* 0x00000000000c7947 */ /* 0x000fec0003800000 */
.L_x_110:
[----:B------:R-:W0:Y:S01]  /*28a0*/  MUFU.RSQ R3, -QNAN ;  /* 0xffc0000000037908 */ /* 0x000e220000001400 */
[----:B------:R-:W-:Y:S05]  /*28b0*/  BRA `(.L_x_117) ;  /* 0x0000000000047947 */ /* 0x000fea0003800000 */
.L_x_109:
[----:B------:R-:W-:-:S07]  /*28c0*/  FADD.FTZ R3, R0, R3 ;  /* 0x0000000300037221 */ /* 0x000fce0000010000 */
.L_x_117:
[----:B------:R-:W-:Y:S05]  /*28d0*/  BSYNC.RECONVERGENT B2 ;  /* 0x0000000000027941 */ /* 0x000fea0003800200 */
.L_x_107:
[----:B0-----:R-:W-:Y:S01]  /*28e0*/  MOV R20, R3 ;  /* 0x0000000300147202 */ /* 0x001fe20000000f00 */
[----:B------:R-:W-:Y:S01]  /*28f0*/  HFMA2 R3, -RZ, RZ, 0, 0 ;  /* 0x00000000ff037431 */ /* 0x000fe200000001ff */
[----:B------:R-:W-:-:S04]  /*2900*/  MOV R2, R22 ;  /* 0x0000001600027202 */ /* 0x000fc80000000f00 */
[----:B------:R-:W-:Y:S05]  /*2910*/  RET.REL.NODEC R2 `(render_peaks) ;  /* 0xffffffd402b87950 */ /* 0x000fea0003c3ffff */
.L_x_118:
        /* <DEDUP_REMOVED lines=14> */
.L_x_129:


//--------------------- .nv.global.init           --------------------------
	.section	.nv.global.init,"aw",@progbits
	.align	4
.nv.global.init:
	.type		__cudart_i2opi_f,@object
	.size		__cudart_i2opi_f,($str - __cudart_i2opi_f)
__cudart_i2opi_f:
        /*0000*/ 	.byte	0x41, 0x90, 0x43, 0x3c, 0x99, 0x95, 0x62, 0xdb, 0xc0, 0xdd, 0x34, 0xf5, 0xd1, 0x57, 0x27, 0xfc
        /*0010*/ 	.byte	0x29, 0x15, 0x44, 0x4e, 0x6e, 0x83, 0xf9, 0xa2
	.type		$str,@object
	.size		$str,(.L_0 - $str)
$str:
        /*0018*/ 	.byte	0x25, 0x2e, 0x32, 0x66, 0x0a, 0x00
.L_0:


//--------------------- .nv.shared.reserved.0     --------------------------
	.section	.nv.shared.reserved.0,"aw",@nobits
	.weak		__nv_reservedSMEM_offset_0_alias
	.size		__nv_reservedSMEM_offset_0_alias, 0, 64
	.other		__nv_reservedSMEM_offset_0_alias,@"STO_CUDA_RESERVED_SHARED STV_DEFAULT"
__nv_reservedSMEM_offset_0_alias:
	.zero		0
	.zero		64


//--------------------- .nv.constant0.scale       --------------------------
	.section	.nv.constant0.scale,"a",@progbits
	.sectionflags	@""
	.align	4
.nv.constant0.scale:
	.zero		928


//--------------------- .nv.constant0.normalize   --------------------------
	.section	.nv.constant0.normalize,"a",@progbits
	.sectionflags	@""
	.align	4
.nv.constant0.normalize:
	.zero		936


//--------------------- .nv.constant0.get_extrema --------------------------
	.section	.nv.constant0.get_extrema,"a",@progbits
	.sectionflags	@""
	.align	4
.nv.constant0.get_extrema:
	.zero		936


//--------------------- .nv.constant0.render_gaussian_noise --------------------------
	.section	.nv.constant0.render_gaussian_noise,"a",@progbits
	.sectionflags	@""
	.align	4
.nv.constant0.render_gaussian_noise:
	.zero		936


//--------------------- .nv.constant0.render_uniform_noise --------------------------
	.section	.nv.constant0.render_uniform_noise,"a",@progbits
	.sectionflags	@""
	.align	4
.nv.constant0.render_uniform_noise:
	.zero		944


//--------------------- .nv.constant0.render_poly_bkg --------------------------
	.section	.nv.constant0.render_poly_bkg,"a",@progbits
	.sectionflags	@""
	.align	4
.nv.constant0.render_poly_bkg:
	.zero		944


//--------------------- .nv.constant0.render_exp_bkg --------------------------
	.section	.nv.constant0.render_exp_bkg,"a",@progbits
	.sectionflags	@""
	.align	4
.nv.constant0.render_exp_bkg:
	.zero		936


//--------------------- .nv.constant0.render_peaks --------------------------
	.section	.nv.constant0.render_peaks,"a",@progbits
	.sectionflags	@""
	.align	4
.nv.constant0.render_peaks:
	.zero		976


//--------------------- SYMBOLS --------------------------

	.type		.nv.reservedSmem.offset0,@object
	.size		.nv.reservedSmem.offset0,0x4
	.type		vprintf,@function
